//
// Generated by NVIDIA NVVM Compiler
//
// Compiler Build ID: CL-36424714
// Cuda compilation tools, release 13.0, V13.0.88
// Based on NVVM 20.0.0
//

.version 9.0
.target sm_100
.address_size 64

	// .globl	_Z15producer_kernelPfii
.extern .func  (.param .b32 func_retval0) vprintf
(
	.param .b64 vprintf_param_0,
	.param .b64 vprintf_param_1
)
;
.global .align 1 .b8 $str[33] = {71, 80, 85, 32, 80, 114, 111, 100, 117, 99, 101, 114, 58, 32, 71, 101, 110, 101, 114, 97, 116, 101, 100, 32, 105, 116, 101, 109, 32, 37, 100, 10};
.global .align 1 .b8 $str$1[37] = {71, 80, 85, 32, 67, 111, 110, 115, 117, 109, 101, 114, 58, 32, 80, 114, 111, 99, 101, 115, 115, 101, 100, 32, 115, 101, 113, 117, 101, 110, 99, 101, 32, 37, 100, 10};
.global .align 1 .b8 $str$2[40] = {76, 105, 103, 104, 116, 32, 116, 97, 115, 107, 32, 37, 100, 32, 99, 111, 109, 112, 108, 101, 116, 101, 100, 32, 40, 114, 101, 115, 117, 108, 116, 58, 32, 37, 46, 51, 102, 41, 10};
.global .align 1 .b8 $str$3[41] = {77, 101, 100, 105, 117, 109, 32, 116, 97, 115, 107, 32, 37, 100, 32, 99, 111, 109, 112, 108, 101, 116, 101, 100, 32, 40, 114, 101, 115, 117, 108, 116, 58, 32, 37, 46, 51, 102, 41, 10};
.global .align 1 .b8 $str$4[40] = {72, 101, 97, 118, 121, 32, 116, 97, 115, 107, 32, 37, 100, 32, 99, 111, 109, 112, 108, 101, 116, 101, 100, 32, 40, 114, 101, 115, 117, 108, 116, 58, 32, 37, 46, 51, 102, 41, 10};
.global .align 4 .b8 __cudart_i2opi_f[24] = {65, 144, 67, 60, 153, 149, 98, 219, 192, 221, 52, 245, 209, 87, 39, 252, 41, 21, 68, 78, 110, 131, 249, 162};

.visible .entry _Z15producer_kernelPfii(
	.param .u64 .ptr .align 1 _Z15producer_kernelPfii_param_0,
	.param .u32 _Z15producer_kernelPfii_param_1,
	.param .u32 _Z15producer_kernelPfii_param_2
)
{
	.local .align 8 .b8 	__local_depot0[8];
	.reg .b64 	%SP;
	.reg .b64 	%SPL;
	.reg .pred 	%p<3>;
	.reg .b32 	%r<9>;
	.reg .b32 	%f<4>;
	.reg .b64 	%rd<9>;

	mov.u64 	%SPL, __local_depot0;
	cvta.local.u64 	%SP, %SPL;
	ld.param.u64 	%rd1, [_Z15producer_kernelPfii_param_0];
	ld.param.u32 	%r3, [_Z15producer_kernelPfii_param_1];
	ld.param.u32 	%r2, [_Z15producer_kernelPfii_param_2];
	mov.u32 	%r4, %tid.x;
	mov.u32 	%r5, %ctaid.x;
	mov.u32 	%r6, %ntid.x;
	mad.lo.s32 	%r1, %r5, %r6, %r4;
	setp.ge.s32 	%p1, %r1, %r3;
	@%p1 bra 	$L__BB0_2;
	cvta.to.global.u64 	%rd2, %rd1;
	cvt.rn.f32.s32 	%f1, %r2;
	cvt.rn.f32.s32 	%f2, %r1;
	fma.rn.f32 	%f3, %f2, 0f3A83126F, %f1;
	mul.wide.s32 	%rd3, %r1, 4;
	add.s64 	%rd4, %rd2, %rd3;
	st.global.f32 	[%rd4], %f3;
$L__BB0_2:
	setp.ne.s32 	%p2, %r1, 0;
	@%p2 bra 	$L__BB0_4;
	add.u64 	%rd5, %SP, 0;
	add.u64 	%rd6, %SPL, 0;
	st.local.u32 	[%rd6], %r2;
	mov.u64 	%rd7, $str;
	cvta.global.u64 	%rd8, %rd7;
	{ // callseq 0, 0
	.param .b64 param0;
	st.param.b64 	[param0], %rd8;
	.param .b64 param1;
	st.param.b64 	[param1], %rd5;
	.param .b32 retval0;
	call.uni (retval0), 
	vprintf, 
	(
	param0, 
	param1
	);
	ld.param.b32 	%r7, [retval0];
	} // callseq 0
$L__BB0_4:
	ret;

}
	// .globl	_Z15consumer_kernelPfii
.visible .entry _Z15consumer_kernelPfii(
	.param .u64 .ptr .align 1 _Z15consumer_kernelPfii_param_0,
	.param .u32 _Z15consumer_kernelPfii_param_1,
	.param .u32 _Z15consumer_kernelPfii_param_2
)
{
	.local .align 8 .b8 	__local_depot1[8];
	.reg .b64 	%SP;
	.reg .b64 	%SPL;
	.reg .pred 	%p<3>;
	.reg .b32 	%r<9>;
	.reg .b32 	%f<3>;
	.reg .b64 	%rd<9>;

	mov.u64 	%SPL, __local_depot1;
	cvta.local.u64 	%SP, %SPL;
	ld.param.u64 	%rd1, [_Z15consumer_kernelPfii_param_0];
	ld.param.u32 	%r3, [_Z15consumer_kernelPfii_param_1];
	ld.param.u32 	%r2, [_Z15consumer_kernelPfii_param_2];
	mov.u32 	%r4, %tid.x;
	mov.u32 	%r5, %ctaid.x;
	mov.u32 	%r6, %ntid.x;
	mad.lo.s32 	%r1, %r5, %r6, %r4;
	setp.ge.s32 	%p1, %r1, %r3;
	@%p1 bra 	$L__BB1_2;
	cvta.to.global.u64 	%rd2, %rd1;
	mul.wide.s32 	%rd3, %r1, 4;
	add.s64 	%rd4, %rd2, %rd3;
	ld.global.f32 	%f1, [%rd4];
	fma.rn.f32 	%f2, %f1, 0f40000000, 0f3F800000;
	st.global.f32 	[%rd4], %f2;
$L__BB1_2:
	setp.ne.s32 	%p2, %r1, 0;
	@%p2 bra 	$L__BB1_4;
	add.u64 	%rd5, %SP, 0;
	add.u64 	%rd6, %SPL, 0;
	st.local.u32 	[%rd6], %r2;
	mov.u64 	%rd7, $str$1;
	cvta.global.u64 	%rd8, %rd7;
	{ // callseq 1, 0
	.param .b64 param0;
	st.param.b64 	[param0], %rd8;
	.param .b64 param1;
	st.param.b64 	[param1], %rd5;
	.param .b32 retval0;
	call.uni (retval0), 
	vprintf, 
	(
	param0, 
	param1
	);
	ld.param.b32 	%r7, [retval0];
	} // callseq 1
$L__BB1_4:
	ret;

}
	// .globl	_Z26pipeline_preprocess_kernelPfS_i
.visible .entry _Z26pipeline_preprocess_kernelPfS_i(
	.param .u64 .ptr .align 1 _Z26pipeline_preprocess_kernelPfS_i_param_0,
	.param .u64 .ptr .align 1 _Z26pipeline_preprocess_kernelPfS_i_param_1,
	.param .u32 _Z26pipeline_preprocess_kernelPfS_i_param_2
)
{
	.reg .pred 	%p<2>;
	.reg .b32 	%r<6>;
	.reg .b32 	%f<4>;
	.reg .b64 	%rd<8>;

	ld.param.u64 	%rd1, [_Z26pipeline_preprocess_kernelPfS_i_param_0];
	ld.param.u64 	%rd2, [_Z26pipeline_preprocess_kernelPfS_i_param_1];
	ld.param.u32 	%r2, [_Z26pipeline_preprocess_kernelPfS_i_param_2];
	mov.u32 	%r3, %tid.x;
	mov.u32 	%r4, %ctaid.x;
	mov.u32 	%r5, %ntid.x;
	mad.lo.s32 	%r1, %r4, %r5, %r3;
	setp.ge.s32 	%p1, %r1, %r2;
	@%p1 bra 	$L__BB2_2;
	cvta.to.global.u64 	%rd3, %rd1;
	cvta.to.global.u64 	%rd4, %rd2;
	mul.wide.s32 	%rd5, %r1, 4;
	add.s64 	%rd6, %rd3, %rd5;
	ld.global.f32 	%f1, [%rd6];
	add.f32 	%f2, %f1, 0fC3000000;
	div.rn.f32 	%f3, %f2, 0f437F0000;
	add.s64 	%rd7, %rd4, %rd5;
	st.global.f32 	[%rd7], %f3;
$L__BB2_2:
	ret;

}
	// .globl	_Z23pipeline_compute_kernelPfS_i
.visible .entry _Z23pipeline_compute_kernelPfS_i(
	.param .u64 .ptr .align 1 _Z23pipeline_compute_kernelPfS_i_param_0,
	.param .u64 .ptr .align 1 _Z23pipeline_compute_kernelPfS_i_param_1,
	.param .u32 _Z23pipeline_compute_kernelPfS_i_param_2
)
{
	.local .align 4 .b8 	__local_depot3[28];
	.reg .b64 	%SP;
	.reg .b64 	%SPL;
	.reg .pred 	%p<162>;
	.reg .b32 	%r<796>;
	.reg .b32 	%f<542>;
	.reg .b64 	%rd<373>;
	.reg .b64 	%fd<41>;

	mov.u64 	%SPL, __local_depot3;
	ld.param.u64 	%rd143, [_Z23pipeline_compute_kernelPfS_i_param_0];
	ld.param.u64 	%rd144, [_Z23pipeline_compute_kernelPfS_i_param_1];
	ld.param.u32 	%r282, [_Z23pipeline_compute_kernelPfS_i_param_2];
	add.u64 	%rd1, %SPL, 0;
	add.u64 	%rd2, %SPL, 0;
	mov.u32 	%r283, %tid.x;
	mov.u32 	%r284, %ctaid.x;
	mov.u32 	%r285, %ntid.x;
	mad.lo.s32 	%r1, %r284, %r285, %r283;
	setp.ge.s32 	%p1, %r1, %r282;
	@%p1 bra 	$L__BB3_162;
	cvta.to.global.u64 	%rd147, %rd143;
	mul.wide.s32 	%rd148, %r1, 4;
	add.s64 	%rd149, %rd147, %rd148;
	ld.global.f32 	%f1, [%rd149];
	mul.f32 	%f131, %f1, 0f3F22F983;
	cvt.rni.s32.f32 	%r719, %f131;
	cvt.rn.f32.s32 	%f132, %r719;
	fma.rn.f32 	%f133, %f132, 0fBFC90FDA, %f1;
	fma.rn.f32 	%f134, %f132, 0fB3A22168, %f133;
	fma.rn.f32 	%f522, %f132, 0fA7C234C5, %f134;
	abs.f32 	%f3, %f1;
	setp.ltu.f32 	%p2, %f3, 0f47CE4780;
	@%p2 bra 	$L__BB3_9;
	setp.neu.f32 	%p3, %f3, 0f7F800000;
	@%p3 bra 	$L__BB3_4;
	mov.f32 	%f137, 0f00000000;
	mul.rn.f32 	%f522, %f1, %f137;
	mov.b32 	%r719, 0;
	bra.uni 	$L__BB3_9;
$L__BB3_4:
	mov.b32 	%r3, %f1;
	shl.b32 	%r287, %r3, 8;
	or.b32  	%r4, %r287, -2147483648;
	mov.b64 	%rd315, 0;
	mov.b32 	%r716, 0;
	mov.u64 	%rd313, __cudart_i2opi_f;
	mov.u64 	%rd314, %rd2;
$L__BB3_5:
	.pragma "nounroll";
	ld.global.nc.u32 	%r288, [%rd313];
	mad.wide.u32 	%rd152, %r288, %r4, %rd315;
	shr.u64 	%rd315, %rd152, 32;
	st.local.u32 	[%rd314], %rd152;
	add.s32 	%r716, %r716, 1;
	add.s64 	%rd314, %rd314, 4;
	add.s64 	%rd313, %rd313, 4;
	setp.ne.s32 	%p4, %r716, 6;
	@%p4 bra 	$L__BB3_5;
	shr.u32 	%r289, %r3, 23;
	st.local.u32 	[%rd2+24], %rd315;
	and.b32  	%r7, %r289, 31;
	and.b32  	%r290, %r289, 224;
	add.s32 	%r291, %r290, -128;
	shr.u32 	%r292, %r291, 5;
	mul.wide.u32 	%rd153, %r292, 4;
	sub.s64 	%rd9, %rd2, %rd153;
	ld.local.u32 	%r717, [%rd9+24];
	ld.local.u32 	%r718, [%rd9+20];
	setp.eq.s32 	%p5, %r7, 0;
	@%p5 bra 	$L__BB3_8;
	shf.l.wrap.b32 	%r717, %r718, %r717, %r7;
	ld.local.u32 	%r293, [%rd9+16];
	shf.l.wrap.b32 	%r718, %r293, %r718, %r7;
$L__BB3_8:
	shr.u32 	%r294, %r717, 30;
	shf.l.wrap.b32 	%r295, %r718, %r717, 2;
	shl.b32 	%r296, %r718, 2;
	shr.u32 	%r297, %r295, 31;
	add.s32 	%r298, %r297, %r294;
	neg.s32 	%r299, %r298;
	setp.lt.s32 	%p6, %r3, 0;
	selp.b32 	%r719, %r299, %r298, %p6;
	xor.b32  	%r300, %r295, %r3;
	shr.s32 	%r301, %r295, 31;
	xor.b32  	%r302, %r301, %r295;
	xor.b32  	%r303, %r301, %r296;
	cvt.u64.u32 	%rd154, %r302;
	shl.b64 	%rd155, %rd154, 32;
	cvt.u64.u32 	%rd156, %r303;
	or.b64  	%rd157, %rd155, %rd156;
	cvt.rn.f64.s64 	%fd1, %rd157;
	mul.f64 	%fd2, %fd1, 0d3BF921FB54442D19;
	cvt.rn.f32.f64 	%f135, %fd2;
	neg.f32 	%f136, %f135;
	setp.lt.s32 	%p7, %r300, 0;
	selp.f32 	%f522, %f136, %f135, %p7;
$L__BB3_9:
	mul.rn.f32 	%f138, %f522, %f522;
	and.b32  	%r305, %r719, 1;
	setp.eq.b32 	%p8, %r305, 1;
	selp.f32 	%f139, 0f3F800000, %f522, %p8;
	fma.rn.f32 	%f140, %f138, %f139, 0f00000000;
	fma.rn.f32 	%f141, %f138, 0f37CBAC00, 0fBAB607ED;
	selp.f32 	%f142, %f141, 0fB94D4153, %p8;
	selp.f32 	%f143, 0f3D2AAABB, 0f3C0885E4, %p8;
	fma.rn.f32 	%f144, %f142, %f138, %f143;
	selp.f32 	%f145, 0fBEFFFFFF, 0fBE2AAAA8, %p8;
	fma.rn.f32 	%f146, %f144, %f138, %f145;
	fma.rn.f32 	%f147, %f146, %f140, %f139;
	and.b32  	%r306, %r719, 2;
	setp.eq.s32 	%p9, %r306, 0;
	mov.f32 	%f148, 0f00000000;
	sub.f32 	%f149, %f148, %f147;
	selp.f32 	%f7, %f147, %f149, %p9;
	mul.f32 	%f8, %f1, 0f3F000000;
	mul.f32 	%f150, %f8, 0f3F22F983;
	cvt.rni.s32.f32 	%r723, %f150;
	cvt.rn.f32.s32 	%f151, %r723;
	fma.rn.f32 	%f152, %f151, 0fBFC90FDA, %f8;
	fma.rn.f32 	%f153, %f151, 0fB3A22168, %f152;
	fma.rn.f32 	%f523, %f151, 0fA7C234C5, %f153;
	abs.f32 	%f10, %f8;
	setp.ltu.f32 	%p10, %f10, 0f47CE4780;
	@%p10 bra 	$L__BB3_17;
	setp.neu.f32 	%p11, %f10, 0f7F800000;
	@%p11 bra 	$L__BB3_12;
	mov.f32 	%f156, 0f00000000;
	mul.rn.f32 	%f523, %f8, %f156;
	mov.b32 	%r723, 0;
	bra.uni 	$L__BB3_17;
$L__BB3_12:
	mov.b32 	%r17, %f8;
	shl.b32 	%r308, %r17, 8;
	or.b32  	%r18, %r308, -2147483648;
	mov.b64 	%rd318, 0;
	mov.b32 	%r720, 0;
	mov.u64 	%rd316, __cudart_i2opi_f;
	mov.u64 	%rd317, %rd1;
$L__BB3_13:
	.pragma "nounroll";
	ld.global.nc.u32 	%r309, [%rd316];
	mad.wide.u32 	%rd160, %r309, %r18, %rd318;
	shr.u64 	%rd318, %rd160, 32;
	st.local.u32 	[%rd317], %rd160;
	add.s32 	%r720, %r720, 1;
	add.s64 	%rd317, %rd317, 4;
	add.s64 	%rd316, %rd316, 4;
	setp.ne.s32 	%p12, %r720, 6;
	@%p12 bra 	$L__BB3_13;
	shr.u32 	%r310, %r17, 23;
	st.local.u32 	[%rd1+24], %rd318;
	and.b32  	%r21, %r310, 31;
	and.b32  	%r311, %r310, 224;
	add.s32 	%r312, %r311, -128;
	shr.u32 	%r313, %r312, 5;
	mul.wide.u32 	%rd161, %r313, 4;
	sub.s64 	%rd16, %rd1, %rd161;
	ld.local.u32 	%r721, [%rd16+24];
	ld.local.u32 	%r722, [%rd16+20];
	setp.eq.s32 	%p13, %r21, 0;
	@%p13 bra 	$L__BB3_16;
	shf.l.wrap.b32 	%r721, %r722, %r721, %r21;
	ld.local.u32 	%r314, [%rd16+16];
	shf.l.wrap.b32 	%r722, %r314, %r722, %r21;
$L__BB3_16:
	shr.u32 	%r315, %r721, 30;
	shf.l.wrap.b32 	%r316, %r722, %r721, 2;
	shl.b32 	%r317, %r722, 2;
	shr.u32 	%r318, %r316, 31;
	add.s32 	%r319, %r318, %r315;
	neg.s32 	%r320, %r319;
	setp.lt.s32 	%p14, %r17, 0;
	selp.b32 	%r723, %r320, %r319, %p14;
	xor.b32  	%r321, %r316, %r17;
	shr.s32 	%r322, %r316, 31;
	xor.b32  	%r323, %r322, %r316;
	xor.b32  	%r324, %r322, %r317;
	cvt.u64.u32 	%rd162, %r323;
	shl.b64 	%rd163, %rd162, 32;
	cvt.u64.u32 	%rd164, %r324;
	or.b64  	%rd165, %rd163, %rd164;
	cvt.rn.f64.s64 	%fd3, %rd165;
	mul.f64 	%fd4, %fd3, 0d3BF921FB54442D19;
	cvt.rn.f32.f64 	%f154, %fd4;
	neg.f32 	%f155, %f154;
	setp.lt.s32 	%p15, %r321, 0;
	selp.f32 	%f523, %f155, %f154, %p15;
$L__BB3_17:
	add.s32 	%r326, %r723, 1;
	mul.rn.f32 	%f157, %f523, %f523;
	and.b32  	%r327, %r723, 1;
	setp.eq.b32 	%p16, %r327, 1;
	selp.f32 	%f158, %f523, 0f3F800000, %p16;
	fma.rn.f32 	%f159, %f157, %f158, 0f00000000;
	fma.rn.f32 	%f160, %f157, 0f37CBAC00, 0fBAB607ED;
	selp.f32 	%f161, 0fB94D4153, %f160, %p16;
	selp.f32 	%f162, 0f3C0885E4, 0f3D2AAABB, %p16;
	fma.rn.f32 	%f163, %f161, %f157, %f162;
	selp.f32 	%f164, 0fBE2AAAA8, 0fBEFFFFFF, %p16;
	fma.rn.f32 	%f165, %f163, %f157, %f164;
	fma.rn.f32 	%f166, %f165, %f159, %f158;
	and.b32  	%r328, %r326, 2;
	setp.eq.s32 	%p17, %r328, 0;
	mov.f32 	%f167, 0f00000000;
	sub.f32 	%f168, %f167, %f166;
	selp.f32 	%f169, %f166, %f168, %p17;
	add.f32 	%f14, %f7, %f169;
	mul.f32 	%f170, %f14, 0f3F22F983;
	cvt.rni.s32.f32 	%r727, %f170;
	cvt.rn.f32.s32 	%f171, %r727;
	fma.rn.f32 	%f172, %f171, 0fBFC90FDA, %f14;
	fma.rn.f32 	%f173, %f171, 0fB3A22168, %f172;
	fma.rn.f32 	%f524, %f171, 0fA7C234C5, %f173;
	abs.f32 	%f16, %f14;
	setp.ltu.f32 	%p18, %f16, 0f47CE4780;
	@%p18 bra 	$L__BB3_25;
	setp.eq.f32 	%p19, %f16, 0f7F800000;
	@%p19 bra 	$L__BB3_24;
	mov.b32 	%r31, %f14;
	shl.b32 	%r330, %r31, 8;
	or.b32  	%r32, %r330, -2147483648;
	mov.b64 	%rd321, 0;
	mov.b32 	%r724, 0;
	mov.u64 	%rd319, __cudart_i2opi_f;
	mov.u64 	%rd320, %rd2;
$L__BB3_20:
	.pragma "nounroll";
	ld.global.nc.u32 	%r331, [%rd319];
	mad.wide.u32 	%rd168, %r331, %r32, %rd321;
	shr.u64 	%rd321, %rd168, 32;
	st.local.u32 	[%rd320], %rd168;
	add.s32 	%r724, %r724, 1;
	add.s64 	%rd320, %rd320, 4;
	add.s64 	%rd319, %rd319, 4;
	setp.ne.s32 	%p20, %r724, 6;
	@%p20 bra 	$L__BB3_20;
	shr.u32 	%r332, %r31, 23;
	st.local.u32 	[%rd2+24], %rd321;
	and.b32  	%r35, %r332, 31;
	and.b32  	%r333, %r332, 224;
	add.s32 	%r334, %r333, -128;
	shr.u32 	%r335, %r334, 5;
	mul.wide.u32 	%rd169, %r335, 4;
	sub.s64 	%rd23, %rd2, %rd169;
	ld.local.u32 	%r725, [%rd23+24];
	ld.local.u32 	%r726, [%rd23+20];
	setp.eq.s32 	%p21, %r35, 0;
	@%p21 bra 	$L__BB3_23;
	shf.l.wrap.b32 	%r725, %r726, %r725, %r35;
	ld.local.u32 	%r336, [%rd23+16];
	shf.l.wrap.b32 	%r726, %r336, %r726, %r35;
$L__BB3_23:
	shr.u32 	%r337, %r725, 30;
	shf.l.wrap.b32 	%r338, %r726, %r725, 2;
	shl.b32 	%r339, %r726, 2;
	shr.u32 	%r340, %r338, 31;
	add.s32 	%r341, %r340, %r337;
	neg.s32 	%r342, %r341;
	setp.lt.s32 	%p22, %r31, 0;
	selp.b32 	%r727, %r342, %r341, %p22;
	xor.b32  	%r343, %r338, %r31;
	shr.s32 	%r344, %r338, 31;
	xor.b32  	%r345, %r344, %r338;
	xor.b32  	%r346, %r344, %r339;
	cvt.u64.u32 	%rd170, %r345;
	shl.b64 	%rd171, %rd170, 32;
	cvt.u64.u32 	%rd172, %r346;
	or.b64  	%rd173, %rd171, %rd172;
	cvt.rn.f64.s64 	%fd5, %rd173;
	mul.f64 	%fd6, %fd5, 0d3BF921FB54442D19;
	cvt.rn.f32.f64 	%f174, %fd6;
	neg.f32 	%f175, %f174;
	setp.lt.s32 	%p23, %r343, 0;
	selp.f32 	%f524, %f175, %f174, %p23;
	bra.uni 	$L__BB3_25;
$L__BB3_24:
	mov.f32 	%f176, 0f00000000;
	mul.rn.f32 	%f524, %f14, %f176;
	mov.b32 	%r727, 0;
$L__BB3_25:
	mul.rn.f32 	%f177, %f524, %f524;
	and.b32  	%r348, %r727, 1;
	setp.eq.b32 	%p24, %r348, 1;
	selp.f32 	%f178, 0f3F800000, %f524, %p24;
	fma.rn.f32 	%f179, %f177, %f178, 0f00000000;
	fma.rn.f32 	%f180, %f177, 0f37CBAC00, 0fBAB607ED;
	selp.f32 	%f181, %f180, 0fB94D4153, %p24;
	selp.f32 	%f182, 0f3D2AAABB, 0f3C0885E4, %p24;
	fma.rn.f32 	%f183, %f181, %f177, %f182;
	selp.f32 	%f184, 0fBEFFFFFF, 0fBE2AAAA8, %p24;
	fma.rn.f32 	%f185, %f183, %f177, %f184;
	fma.rn.f32 	%f186, %f185, %f179, %f178;
	and.b32  	%r349, %r727, 2;
	setp.eq.s32 	%p25, %r349, 0;
	mov.f32 	%f187, 0f00000000;
	sub.f32 	%f188, %f187, %f186;
	selp.f32 	%f20, %f186, %f188, %p25;
	mul.f32 	%f21, %f14, 0f3F000000;
	mul.f32 	%f189, %f21, 0f3F22F983;
	cvt.rni.s32.f32 	%r731, %f189;
	cvt.rn.f32.s32 	%f190, %r731;
	fma.rn.f32 	%f191, %f190, 0fBFC90FDA, %f21;
	fma.rn.f32 	%f192, %f190, 0fB3A22168, %f191;
	fma.rn.f32 	%f525, %f190, 0fA7C234C5, %f192;
	abs.f32 	%f23, %f21;
	setp.ltu.f32 	%p26, %f23, 0f47CE4780;
	@%p26 bra 	$L__BB3_33;
	setp.eq.f32 	%p27, %f23, 0f7F800000;
	@%p27 bra 	$L__BB3_32;
	mov.b32 	%r45, %f21;
	shl.b32 	%r351, %r45, 8;
	or.b32  	%r46, %r351, -2147483648;
	mov.b64 	%rd324, 0;
	mov.b32 	%r728, 0;
	mov.u64 	%rd322, __cudart_i2opi_f;
	mov.u64 	%rd323, %rd1;
$L__BB3_28:
	.pragma "nounroll";
	ld.global.nc.u32 	%r352, [%rd322];
	mad.wide.u32 	%rd176, %r352, %r46, %rd324;
	shr.u64 	%rd324, %rd176, 32;
	st.local.u32 	[%rd323], %rd176;
	add.s32 	%r728, %r728, 1;
	add.s64 	%rd323, %rd323, 4;
	add.s64 	%rd322, %rd322, 4;
	setp.ne.s32 	%p28, %r728, 6;
	@%p28 bra 	$L__BB3_28;
	shr.u32 	%r353, %r45, 23;
	st.local.u32 	[%rd1+24], %rd324;
	and.b32  	%r49, %r353, 31;
	and.b32  	%r354, %r353, 224;
	add.s32 	%r355, %r354, -128;
	shr.u32 	%r356, %r355, 5;
	mul.wide.u32 	%rd177, %r356, 4;
	sub.s64 	%rd30, %rd1, %rd177;
	ld.local.u32 	%r729, [%rd30+24];
	ld.local.u32 	%r730, [%rd30+20];
	setp.eq.s32 	%p29, %r49, 0;
	@%p29 bra 	$L__BB3_31;
	shf.l.wrap.b32 	%r729, %r730, %r729, %r49;
	ld.local.u32 	%r357, [%rd30+16];
	shf.l.wrap.b32 	%r730, %r357, %r730, %r49;
$L__BB3_31:
	shr.u32 	%r358, %r729, 30;
	shf.l.wrap.b32 	%r359, %r730, %r729, 2;
	shl.b32 	%r360, %r730, 2;
	shr.u32 	%r361, %r359, 31;
	add.s32 	%r362, %r361, %r358;
	neg.s32 	%r363, %r362;
	setp.lt.s32 	%p30, %r45, 0;
	selp.b32 	%r731, %r363, %r362, %p30;
	xor.b32  	%r364, %r359, %r45;
	shr.s32 	%r365, %r359, 31;
	xor.b32  	%r366, %r365, %r359;
	xor.b32  	%r367, %r365, %r360;
	cvt.u64.u32 	%rd178, %r366;
	shl.b64 	%rd179, %rd178, 32;
	cvt.u64.u32 	%rd180, %r367;
	or.b64  	%rd181, %rd179, %rd180;
	cvt.rn.f64.s64 	%fd7, %rd181;
	mul.f64 	%fd8, %fd7, 0d3BF921FB54442D19;
	cvt.rn.f32.f64 	%f193, %fd8;
	neg.f32 	%f194, %f193;
	setp.lt.s32 	%p31, %r364, 0;
	selp.f32 	%f525, %f194, %f193, %p31;
	bra.uni 	$L__BB3_33;
$L__BB3_32:
	mov.f32 	%f195, 0f00000000;
	mul.rn.f32 	%f525, %f21, %f195;
	mov.b32 	%r731, 0;
$L__BB3_33:
	add.s32 	%r369, %r731, 1;
	mul.rn.f32 	%f196, %f525, %f525;
	and.b32  	%r370, %r731, 1;
	setp.eq.b32 	%p32, %r370, 1;
	selp.f32 	%f197, %f525, 0f3F800000, %p32;
	fma.rn.f32 	%f198, %f196, %f197, 0f00000000;
	fma.rn.f32 	%f199, %f196, 0f37CBAC00, 0fBAB607ED;
	selp.f32 	%f200, 0fB94D4153, %f199, %p32;
	selp.f32 	%f201, 0f3C0885E4, 0f3D2AAABB, %p32;
	fma.rn.f32 	%f202, %f200, %f196, %f201;
	selp.f32 	%f203, 0fBE2AAAA8, 0fBEFFFFFF, %p32;
	fma.rn.f32 	%f204, %f202, %f196, %f203;
	fma.rn.f32 	%f205, %f204, %f198, %f197;
	and.b32  	%r371, %r369, 2;
	setp.eq.s32 	%p33, %r371, 0;
	mov.f32 	%f206, 0f00000000;
	sub.f32 	%f207, %f206, %f205;
	selp.f32 	%f208, %f205, %f207, %p33;
	add.f32 	%f27, %f20, %f208;
	mul.f32 	%f209, %f27, 0f3F22F983;
	cvt.rni.s32.f32 	%r735, %f209;
	cvt.rn.f32.s32 	%f210, %r735;
	fma.rn.f32 	%f211, %f210, 0fBFC90FDA, %f27;
	fma.rn.f32 	%f212, %f210, 0fB3A22168, %f211;
	fma.rn.f32 	%f526, %f210, 0fA7C234C5, %f212;
	abs.f32 	%f29, %f27;
	setp.ltu.f32 	%p34, %f29, 0f47CE4780;
	@%p34 bra 	$L__BB3_41;
	setp.eq.f32 	%p35, %f29, 0f7F800000;
	@%p35 bra 	$L__BB3_40;
	mov.b32 	%r59, %f27;
	shl.b32 	%r373, %r59, 8;
	or.b32  	%r60, %r373, -2147483648;
	mov.b64 	%rd327, 0;
	mov.b32 	%r732, 0;
	mov.u64 	%rd325, __cudart_i2opi_f;
	mov.u64 	%rd326, %rd2;
$L__BB3_36:
	.pragma "nounroll";
	ld.global.nc.u32 	%r374, [%rd325];
	mad.wide.u32 	%rd184, %r374, %r60, %rd327;
	shr.u64 	%rd327, %rd184, 32;
	st.local.u32 	[%rd326], %rd184;
	add.s32 	%r732, %r732, 1;
	add.s64 	%rd326, %rd326, 4;
	add.s64 	%rd325, %rd325, 4;
	setp.ne.s32 	%p36, %r732, 6;
	@%p36 bra 	$L__BB3_36;
	shr.u32 	%r375, %r59, 23;
	st.local.u32 	[%rd2+24], %rd327;
	and.b32  	%r63, %r375, 31;
	and.b32  	%r376, %r375, 224;
	add.s32 	%r377, %r376, -128;
	shr.u32 	%r378, %r377, 5;
	mul.wide.u32 	%rd185, %r378, 4;
	sub.s64 	%rd37, %rd2, %rd185;
	ld.local.u32 	%r733, [%rd37+24];
	ld.local.u32 	%r734, [%rd37+20];
	setp.eq.s32 	%p37, %r63, 0;
	@%p37 bra 	$L__BB3_39;
	shf.l.wrap.b32 	%r733, %r734, %r733, %r63;
	ld.local.u32 	%r379, [%rd37+16];
	shf.l.wrap.b32 	%r734, %r379, %r734, %r63;
$L__BB3_39:
	shr.u32 	%r380, %r733, 30;
	shf.l.wrap.b32 	%r381, %r734, %r733, 2;
	shl.b32 	%r382, %r734, 2;
	shr.u32 	%r383, %r381, 31;
	add.s32 	%r384, %r383, %r380;
	neg.s32 	%r385, %r384;
	setp.lt.s32 	%p38, %r59, 0;
	selp.b32 	%r735, %r385, %r384, %p38;
	xor.b32  	%r386, %r381, %r59;
	shr.s32 	%r387, %r381, 31;
	xor.b32  	%r388, %r387, %r381;
	xor.b32  	%r389, %r387, %r382;
	cvt.u64.u32 	%rd186, %r388;
	shl.b64 	%rd187, %rd186, 32;
	cvt.u64.u32 	%rd188, %r389;
	or.b64  	%rd189, %rd187, %rd188;
	cvt.rn.f64.s64 	%fd9, %rd189;
	mul.f64 	%fd10, %fd9, 0d3BF921FB54442D19;
	cvt.rn.f32.f64 	%f213, %fd10;
	neg.f32 	%f214, %f213;
	setp.lt.s32 	%p39, %r386, 0;
	selp.f32 	%f526, %f214, %f213, %p39;
	bra.uni 	$L__BB3_41;
$L__BB3_40:
	mov.f32 	%f215, 0f00000000;
	mul.rn.f32 	%f526, %f27, %f215;
	mov.b32 	%r735, 0;
$L__BB3_41:
	mul.rn.f32 	%f216, %f526, %f526;
	and.b32  	%r391, %r735, 1;
	setp.eq.b32 	%p40, %r391, 1;
	selp.f32 	%f217, 0f3F800000, %f526, %p40;
	fma.rn.f32 	%f218, %f216, %f217, 0f00000000;
	fma.rn.f32 	%f219, %f216, 0f37CBAC00, 0fBAB607ED;
	selp.f32 	%f220, %f219, 0fB94D4153, %p40;
	selp.f32 	%f221, 0f3D2AAABB, 0f3C0885E4, %p40;
	fma.rn.f32 	%f222, %f220, %f216, %f221;
	selp.f32 	%f223, 0fBEFFFFFF, 0fBE2AAAA8, %p40;
	fma.rn.f32 	%f224, %f222, %f216, %f223;
	fma.rn.f32 	%f225, %f224, %f218, %f217;
	and.b32  	%r392, %r735, 2;
	setp.eq.s32 	%p41, %r392, 0;
	mov.f32 	%f226, 0f00000000;
	sub.f32 	%f227, %f226, %f225;
	selp.f32 	%f33, %f225, %f227, %p41;
	mul.f32 	%f34, %f27, 0f3F000000;
	mul.f32 	%f228, %f34, 0f3F22F983;
	cvt.rni.s32.f32 	%r739, %f228;
	cvt.rn.f32.s32 	%f229, %r739;
	fma.rn.f32 	%f230, %f229, 0fBFC90FDA, %f34;
	fma.rn.f32 	%f231, %f229, 0fB3A22168, %f230;
	fma.rn.f32 	%f527, %f229, 0fA7C234C5, %f231;
	abs.f32 	%f36, %f34;
	setp.ltu.f32 	%p42, %f36, 0f47CE4780;
	@%p42 bra 	$L__BB3_49;
	setp.eq.f32 	%p43, %f36, 0f7F800000;
	@%p43 bra 	$L__BB3_48;
	mov.b32 	%r73, %f34;
	shl.b32 	%r394, %r73, 8;
	or.b32  	%r74, %r394, -2147483648;
	mov.b64 	%rd330, 0;
	mov.b32 	%r736, 0;
	mov.u64 	%rd328, __cudart_i2opi_f;
	mov.u64 	%rd329, %rd1;
$L__BB3_44:
	.pragma "nounroll";
	ld.global.nc.u32 	%r395, [%rd328];
	mad.wide.u32 	%rd192, %r395, %r74, %rd330;
	shr.u64 	%rd330, %rd192, 32;
	st.local.u32 	[%rd329], %rd192;
	add.s32 	%r736, %r736, 1;
	add.s64 	%rd329, %rd329, 4;
	add.s64 	%rd328, %rd328, 4;
	setp.ne.s32 	%p44, %r736, 6;
	@%p44 bra 	$L__BB3_44;
	shr.u32 	%r396, %r73, 23;
	st.local.u32 	[%rd1+24], %rd330;
	and.b32  	%r77, %r396, 31;
	and.b32  	%r397, %r396, 224;
	add.s32 	%r398, %r397, -128;
	shr.u32 	%r399, %r398, 5;
	mul.wide.u32 	%rd193, %r399, 4;
	sub.s64 	%rd44, %rd1, %rd193;
	ld.local.u32 	%r737, [%rd44+24];
	ld.local.u32 	%r738, [%rd44+20];
	setp.eq.s32 	%p45, %r77, 0;
	@%p45 bra 	$L__BB3_47;
	shf.l.wrap.b32 	%r737, %r738, %r737, %r77;
	ld.local.u32 	%r400, [%rd44+16];
	shf.l.wrap.b32 	%r738, %r400, %r738, %r77;
$L__BB3_47:
	shr.u32 	%r401, %r737, 30;
	shf.l.wrap.b32 	%r402, %r738, %r737, 2;
	shl.b32 	%r403, %r738, 2;
	shr.u32 	%r404, %r402, 31;
	add.s32 	%r405, %r404, %r401;
	neg.s32 	%r406, %r405;
	setp.lt.s32 	%p46, %r73, 0;
	selp.b32 	%r739, %r406, %r405, %p46;
	xor.b32  	%r407, %r402, %r73;
	shr.s32 	%r408, %r402, 31;
	xor.b32  	%r409, %r408, %r402;
	xor.b32  	%r410, %r408, %r403;
	cvt.u64.u32 	%rd194, %r409;
	shl.b64 	%rd195, %rd194, 32;
	cvt.u64.u32 	%rd196, %r410;
	or.b64  	%rd197, %rd195, %rd196;
	cvt.rn.f64.s64 	%fd11, %rd197;
	mul.f64 	%fd12, %fd11, 0d3BF921FB54442D19;
	cvt.rn.f32.f64 	%f232, %fd12;
	neg.f32 	%f233, %f232;
	setp.lt.s32 	%p47, %r407, 0;
	selp.f32 	%f527, %f233, %f232, %p47;
	bra.uni 	$L__BB3_49;
$L__BB3_48:
	mov.f32 	%f234, 0f00000000;
	mul.rn.f32 	%f527, %f34, %f234;
	mov.b32 	%r739, 0;
$L__BB3_49:
	add.s32 	%r412, %r739, 1;
	mul.rn.f32 	%f235, %f527, %f527;
	and.b32  	%r413, %r739, 1;
	setp.eq.b32 	%p48, %r413, 1;
	selp.f32 	%f236, %f527, 0f3F800000, %p48;
	fma.rn.f32 	%f237, %f235, %f236, 0f00000000;
	fma.rn.f32 	%f238, %f235, 0f37CBAC00, 0fBAB607ED;
	selp.f32 	%f239, 0fB94D4153, %f238, %p48;
	selp.f32 	%f240, 0f3C0885E4, 0f3D2AAABB, %p48;
	fma.rn.f32 	%f241, %f239, %f235, %f240;
	selp.f32 	%f242, 0fBE2AAAA8, 0fBEFFFFFF, %p48;
	fma.rn.f32 	%f243, %f241, %f235, %f242;
	fma.rn.f32 	%f244, %f243, %f237, %f236;
	and.b32  	%r414, %r412, 2;
	setp.eq.s32 	%p49, %r414, 0;
	mov.f32 	%f245, 0f00000000;
	sub.f32 	%f246, %f245, %f244;
	selp.f32 	%f247, %f244, %f246, %p49;
	add.f32 	%f40, %f33, %f247;
	mul.f32 	%f248, %f40, 0f3F22F983;
	cvt.rni.s32.f32 	%r743, %f248;
	cvt.rn.f32.s32 	%f249, %r743;
	fma.rn.f32 	%f250, %f249, 0fBFC90FDA, %f40;
	fma.rn.f32 	%f251, %f249, 0fB3A22168, %f250;
	fma.rn.f32 	%f528, %f249, 0fA7C234C5, %f251;
	abs.f32 	%f42, %f40;
	setp.ltu.f32 	%p50, %f42, 0f47CE4780;
	@%p50 bra 	$L__BB3_57;
	setp.eq.f32 	%p51, %f42, 0f7F800000;
	@%p51 bra 	$L__BB3_56;
	mov.b32 	%r87, %f40;
	shl.b32 	%r416, %r87, 8;
	or.b32  	%r88, %r416, -2147483648;
	mov.b64 	%rd333, 0;
	mov.b32 	%r740, 0;
	mov.u64 	%rd331, __cudart_i2opi_f;
	mov.u64 	%rd332, %rd2;
$L__BB3_52:
	.pragma "nounroll";
	ld.global.nc.u32 	%r417, [%rd331];
	mad.wide.u32 	%rd200, %r417, %r88, %rd333;
	shr.u64 	%rd333, %rd200, 32;
	st.local.u32 	[%rd332], %rd200;
	add.s32 	%r740, %r740, 1;
	add.s64 	%rd332, %rd332, 4;
	add.s64 	%rd331, %rd331, 4;
	setp.ne.s32 	%p52, %r740, 6;
	@%p52 bra 	$L__BB3_52;
	shr.u32 	%r418, %r87, 23;
	st.local.u32 	[%rd2+24], %rd333;
	and.b32  	%r91, %r418, 31;
	and.b32  	%r419, %r418, 224;
	add.s32 	%r420, %r419, -128;
	shr.u32 	%r421, %r420, 5;
	mul.wide.u32 	%rd201, %r421, 4;
	sub.s64 	%rd51, %rd2, %rd201;
	ld.local.u32 	%r741, [%rd51+24];
	ld.local.u32 	%r742, [%rd51+20];
	setp.eq.s32 	%p53, %r91, 0;
	@%p53 bra 	$L__BB3_55;
	shf.l.wrap.b32 	%r741, %r742, %r741, %r91;
	ld.local.u32 	%r422, [%rd51+16];
	shf.l.wrap.b32 	%r742, %r422, %r742, %r91;
$L__BB3_55:
	shr.u32 	%r423, %r741, 30;
	shf.l.wrap.b32 	%r424, %r742, %r741, 2;
	shl.b32 	%r425, %r742, 2;
	shr.u32 	%r426, %r424, 31;
	add.s32 	%r427, %r426, %r423;
	neg.s32 	%r428, %r427;
	setp.lt.s32 	%p54, %r87, 0;
	selp.b32 	%r743, %r428, %r427, %p54;
	xor.b32  	%r429, %r424, %r87;
	shr.s32 	%r430, %r424, 31;
	xor.b32  	%r431, %r430, %r424;
	xor.b32  	%r432, %r430, %r425;
	cvt.u64.u32 	%rd202, %r431;
	shl.b64 	%rd203, %rd202, 32;
	cvt.u64.u32 	%rd204, %r432;
	or.b64  	%rd205, %rd203, %rd204;
	cvt.rn.f64.s64 	%fd13, %rd205;
	mul.f64 	%fd14, %fd13, 0d3BF921FB54442D19;
	cvt.rn.f32.f64 	%f252, %fd14;
	neg.f32 	%f253, %f252;
	setp.lt.s32 	%p55, %r429, 0;
	selp.f32 	%f528, %f253, %f252, %p55;
	bra.uni 	$L__BB3_57;
$L__BB3_56:
	mov.f32 	%f254, 0f00000000;
	mul.rn.f32 	%f528, %f40, %f254;
	mov.b32 	%r743, 0;
$L__BB3_57:
	mul.rn.f32 	%f255, %f528, %f528;
	and.b32  	%r434, %r743, 1;
	setp.eq.b32 	%p56, %r434, 1;
	selp.f32 	%f256, 0f3F800000, %f528, %p56;
	fma.rn.f32 	%f257, %f255, %f256, 0f00000000;
	fma.rn.f32 	%f258, %f255, 0f37CBAC00, 0fBAB607ED;
	selp.f32 	%f259, %f258, 0fB94D4153, %p56;
	selp.f32 	%f260, 0f3D2AAABB, 0f3C0885E4, %p56;
	fma.rn.f32 	%f261, %f259, %f255, %f260;
	selp.f32 	%f262, 0fBEFFFFFF, 0fBE2AAAA8, %p56;
	fma.rn.f32 	%f263, %f261, %f255, %f262;
	fma.rn.f32 	%f264, %f263, %f257, %f256;
	and.b32  	%r435, %r743, 2;
	setp.eq.s32 	%p57, %r435, 0;
	mov.f32 	%f265, 0f00000000;
	sub.f32 	%f266, %f265, %f264;
	selp.f32 	%f46, %f264, %f266, %p57;
	mul.f32 	%f47, %f40, 0f3F000000;
	mul.f32 	%f267, %f47, 0f3F22F983;
	cvt.rni.s32.f32 	%r747, %f267;
	cvt.rn.f32.s32 	%f268, %r747;
	fma.rn.f32 	%f269, %f268, 0fBFC90FDA, %f47;
	fma.rn.f32 	%f270, %f268, 0fB3A22168, %f269;
	fma.rn.f32 	%f529, %f268, 0fA7C234C5, %f270;
	abs.f32 	%f49, %f47;
	setp.ltu.f32 	%p58, %f49, 0f47CE4780;
	@%p58 bra 	$L__BB3_65;
	setp.eq.f32 	%p59, %f49, 0f7F800000;
	@%p59 bra 	$L__BB3_64;
	mov.b32 	%r101, %f47;
	shl.b32 	%r437, %r101, 8;
	or.b32  	%r102, %r437, -2147483648;
	mov.b64 	%rd336, 0;
	mov.b32 	%r744, 0;
	mov.u64 	%rd334, __cudart_i2opi_f;
	mov.u64 	%rd335, %rd1;
$L__BB3_60:
	.pragma "nounroll";
	ld.global.nc.u32 	%r438, [%rd334];
	mad.wide.u32 	%rd208, %r438, %r102, %rd336;
	shr.u64 	%rd336, %rd208, 32;
	st.local.u32 	[%rd335], %rd208;
	add.s32 	%r744, %r744, 1;
	add.s64 	%rd335, %rd335, 4;
	add.s64 	%rd334, %rd334, 4;
	setp.ne.s32 	%p60, %r744, 6;
	@%p60 bra 	$L__BB3_60;
	shr.u32 	%r439, %r101, 23;
	st.local.u32 	[%rd1+24], %rd336;
	and.b32  	%r105, %r439, 31;
	and.b32  	%r440, %r439, 224;
	add.s32 	%r441, %r440, -128;
	shr.u32 	%r442, %r441, 5;
	mul.wide.u32 	%rd209, %r442, 4;
	sub.s64 	%rd58, %rd1, %rd209;
	ld.local.u32 	%r745, [%rd58+24];
	ld.local.u32 	%r746, [%rd58+20];
	setp.eq.s32 	%p61, %r105, 0;
	@%p61 bra 	$L__BB3_63;
	shf.l.wrap.b32 	%r745, %r746, %r745, %r105;
	ld.local.u32 	%r443, [%rd58+16];
	shf.l.wrap.b32 	%r746, %r443, %r746, %r105;
$L__BB3_63:
	shr.u32 	%r444, %r745, 30;
	shf.l.wrap.b32 	%r445, %r746, %r745, 2;
	shl.b32 	%r446, %r746, 2;
	shr.u32 	%r447, %r445, 31;
	add.s32 	%r448, %r447, %r444;
	neg.s32 	%r449, %r448;
	setp.lt.s32 	%p62, %r101, 0;
	selp.b32 	%r747, %r449, %r448, %p62;
	xor.b32  	%r450, %r445, %r101;
	shr.s32 	%r451, %r445, 31;
	xor.b32  	%r452, %r451, %r445;
	xor.b32  	%r453, %r451, %r446;
	cvt.u64.u32 	%rd210, %r452;
	shl.b64 	%rd211, %rd210, 32;
	cvt.u64.u32 	%rd212, %r453;
	or.b64  	%rd213, %rd211, %rd212;
	cvt.rn.f64.s64 	%fd15, %rd213;
	mul.f64 	%fd16, %fd15, 0d3BF921FB54442D19;
	cvt.rn.f32.f64 	%f271, %fd16;
	neg.f32 	%f272, %f271;
	setp.lt.s32 	%p63, %r450, 0;
	selp.f32 	%f529, %f272, %f271, %p63;
	bra.uni 	$L__BB3_65;
$L__BB3_64:
	mov.f32 	%f273, 0f00000000;
	mul.rn.f32 	%f529, %f47, %f273;
	mov.b32 	%r747, 0;
$L__BB3_65:
	add.s32 	%r455, %r747, 1;
	mul.rn.f32 	%f274, %f529, %f529;
	and.b32  	%r456, %r747, 1;
	setp.eq.b32 	%p64, %r456, 1;
	selp.f32 	%f275, %f529, 0f3F800000, %p64;
	fma.rn.f32 	%f276, %f274, %f275, 0f00000000;
	fma.rn.f32 	%f277, %f274, 0f37CBAC00, 0fBAB607ED;
	selp.f32 	%f278, 0fB94D4153, %f277, %p64;
	selp.f32 	%f279, 0f3C0885E4, 0f3D2AAABB, %p64;
	fma.rn.f32 	%f280, %f278, %f274, %f279;
	selp.f32 	%f281, 0fBE2AAAA8, 0fBEFFFFFF, %p64;
	fma.rn.f32 	%f282, %f280, %f274, %f281;
	fma.rn.f32 	%f283, %f282, %f276, %f275;
	and.b32  	%r457, %r455, 2;
	setp.eq.s32 	%p65, %r457, 0;
	mov.f32 	%f284, 0f00000000;
	sub.f32 	%f285, %f284, %f283;
	selp.f32 	%f286, %f283, %f285, %p65;
	add.f32 	%f53, %f46, %f286;
	mul.f32 	%f287, %f53, 0f3F22F983;
	cvt.rni.s32.f32 	%r751, %f287;
	cvt.rn.f32.s32 	%f288, %r751;
	fma.rn.f32 	%f289, %f288, 0fBFC90FDA, %f53;
	fma.rn.f32 	%f290, %f288, 0fB3A22168, %f289;
	fma.rn.f32 	%f530, %f288, 0fA7C234C5, %f290;
	abs.f32 	%f55, %f53;
	setp.ltu.f32 	%p66, %f55, 0f47CE4780;
	@%p66 bra 	$L__BB3_73;
	setp.eq.f32 	%p67, %f55, 0f7F800000;
	@%p67 bra 	$L__BB3_72;
	mov.b32 	%r115, %f53;
	shl.b32 	%r459, %r115, 8;
	or.b32  	%r116, %r459, -2147483648;
	mov.b64 	%rd339, 0;
	mov.b32 	%r748, 0;
	mov.u64 	%rd337, __cudart_i2opi_f;
	mov.u64 	%rd338, %rd2;
$L__BB3_68:
	.pragma "nounroll";
	ld.global.nc.u32 	%r460, [%rd337];
	mad.wide.u32 	%rd216, %r460, %r116, %rd339;
	shr.u64 	%rd339, %rd216, 32;
	st.local.u32 	[%rd338], %rd216;
	add.s32 	%r748, %r748, 1;
	add.s64 	%rd338, %rd338, 4;
	add.s64 	%rd337, %rd337, 4;
	setp.ne.s32 	%p68, %r748, 6;
	@%p68 bra 	$L__BB3_68;
	shr.u32 	%r461, %r115, 23;
	st.local.u32 	[%rd2+24], %rd339;
	and.b32  	%r119, %r461, 31;
	and.b32  	%r462, %r461, 224;
	add.s32 	%r463, %r462, -128;
	shr.u32 	%r464, %r463, 5;
	mul.wide.u32 	%rd217, %r464, 4;
	sub.s64 	%rd65, %rd2, %rd217;
	ld.local.u32 	%r749, [%rd65+24];
	ld.local.u32 	%r750, [%rd65+20];
	setp.eq.s32 	%p69, %r119, 0;
	@%p69 bra 	$L__BB3_71;
	shf.l.wrap.b32 	%r749, %r750, %r749, %r119;
	ld.local.u32 	%r465, [%rd65+16];
	shf.l.wrap.b32 	%r750, %r465, %r750, %r119;
$L__BB3_71:
	shr.u32 	%r466, %r749, 30;
	shf.l.wrap.b32 	%r467, %r750, %r749, 2;
	shl.b32 	%r468, %r750, 2;
	shr.u32 	%r469, %r467, 31;
	add.s32 	%r470, %r469, %r466;
	neg.s32 	%r471, %r470;
	setp.lt.s32 	%p70, %r115, 0;
	selp.b32 	%r751, %r471, %r470, %p70;
	xor.b32  	%r472, %r467, %r115;
	shr.s32 	%r473, %r467, 31;
	xor.b32  	%r474, %r473, %r467;
	xor.b32  	%r475, %r473, %r468;
	cvt.u64.u32 	%rd218, %r474;
	shl.b64 	%rd219, %rd218, 32;
	cvt.u64.u32 	%rd220, %r475;
	or.b64  	%rd221, %rd219, %rd220;
	cvt.rn.f64.s64 	%fd17, %rd221;
	mul.f64 	%fd18, %fd17, 0d3BF921FB54442D19;
	cvt.rn.f32.f64 	%f291, %fd18;
	neg.f32 	%f292, %f291;
	setp.lt.s32 	%p71, %r472, 0;
	selp.f32 	%f530, %f292, %f291, %p71;
	bra.uni 	$L__BB3_73;
$L__BB3_72:
	mov.f32 	%f293, 0f00000000;
	mul.rn.f32 	%f530, %f53, %f293;
	mov.b32 	%r751, 0;
$L__BB3_73:
	mul.rn.f32 	%f294, %f530, %f530;
	and.b32  	%r477, %r751, 1;
	setp.eq.b32 	%p72, %r477, 1;
	selp.f32 	%f295, 0f3F800000, %f530, %p72;
	fma.rn.f32 	%f296, %f294, %f295, 0f00000000;
	fma.rn.f32 	%f297, %f294, 0f37CBAC00, 0fBAB607ED;
	selp.f32 	%f298, %f297, 0fB94D4153, %p72;
	selp.f32 	%f299, 0f3D2AAABB, 0f3C0885E4, %p72;
	fma.rn.f32 	%f300, %f298, %f294, %f299;
	selp.f32 	%f301, 0fBEFFFFFF, 0fBE2AAAA8, %p72;
	fma.rn.f32 	%f302, %f300, %f294, %f301;
	fma.rn.f32 	%f303, %f302, %f296, %f295;
	and.b32  	%r478, %r751, 2;
	setp.eq.s32 	%p73, %r478, 0;
	mov.f32 	%f304, 0f00000000;
	sub.f32 	%f305, %f304, %f303;
	selp.f32 	%f59, %f303, %f305, %p73;
	mul.f32 	%f60, %f53, 0f3F000000;
	mul.f32 	%f306, %f60, 0f3F22F983;
	cvt.rni.s32.f32 	%r755, %f306;
	cvt.rn.f32.s32 	%f307, %r755;
	fma.rn.f32 	%f308, %f307, 0fBFC90FDA, %f60;
	fma.rn.f32 	%f309, %f307, 0fB3A22168, %f308;
	fma.rn.f32 	%f531, %f307, 0fA7C234C5, %f309;
	abs.f32 	%f62, %f60;
	setp.ltu.f32 	%p74, %f62, 0f47CE4780;
	@%p74 bra 	$L__BB3_81;
	setp.eq.f32 	%p75, %f62, 0f7F800000;
	@%p75 bra 	$L__BB3_80;
	mov.b32 	%r129, %f60;
	shl.b32 	%r480, %r129, 8;
	or.b32  	%r130, %r480, -2147483648;
	mov.b64 	%rd342, 0;
	mov.b32 	%r752, 0;
	mov.u64 	%rd340, __cudart_i2opi_f;
	mov.u64 	%rd341, %rd1;
$L__BB3_76:
	.pragma "nounroll";
	ld.global.nc.u32 	%r481, [%rd340];
	mad.wide.u32 	%rd224, %r481, %r130, %rd342;
	shr.u64 	%rd342, %rd224, 32;
	st.local.u32 	[%rd341], %rd224;
	add.s32 	%r752, %r752, 1;
	add.s64 	%rd341, %rd341, 4;
	add.s64 	%rd340, %rd340, 4;
	setp.ne.s32 	%p76, %r752, 6;
	@%p76 bra 	$L__BB3_76;
	shr.u32 	%r482, %r129, 23;
	st.local.u32 	[%rd1+24], %rd342;
	and.b32  	%r133, %r482, 31;
	and.b32  	%r483, %r482, 224;
	add.s32 	%r484, %r483, -128;
	shr.u32 	%r485, %r484, 5;
	mul.wide.u32 	%rd225, %r485, 4;
	sub.s64 	%rd72, %rd1, %rd225;
	ld.local.u32 	%r753, [%rd72+24];
	ld.local.u32 	%r754, [%rd72+20];
	setp.eq.s32 	%p77, %r133, 0;
	@%p77 bra 	$L__BB3_79;
	shf.l.wrap.b32 	%r753, %r754, %r753, %r133;
	ld.local.u32 	%r486, [%rd72+16];
	shf.l.wrap.b32 	%r754, %r486, %r754, %r133;
$L__BB3_79:
	shr.u32 	%r487, %r753, 30;
	shf.l.wrap.b32 	%r488, %r754, %r753, 2;
	shl.b32 	%r489, %r754, 2;
	shr.u32 	%r490, %r488, 31;
	add.s32 	%r491, %r490, %r487;
	neg.s32 	%r492, %r491;
	setp.lt.s32 	%p78, %r129, 0;
	selp.b32 	%r755, %r492, %r491, %p78;
	xor.b32  	%r493, %r488, %r129;
	shr.s32 	%r494, %r488, 31;
	xor.b32  	%r495, %r494, %r488;
	xor.b32  	%r496, %r494, %r489;
	cvt.u64.u32 	%rd226, %r495;
	shl.b64 	%rd227, %rd226, 32;
	cvt.u64.u32 	%rd228, %r496;
	or.b64  	%rd229, %rd227, %rd228;
	cvt.rn.f64.s64 	%fd19, %rd229;
	mul.f64 	%fd20, %fd19, 0d3BF921FB54442D19;
	cvt.rn.f32.f64 	%f310, %fd20;
	neg.f32 	%f311, %f310;
	setp.lt.s32 	%p79, %r493, 0;
	selp.f32 	%f531, %f311, %f310, %p79;
	bra.uni 	$L__BB3_81;
$L__BB3_80:
	mov.f32 	%f312, 0f00000000;
	mul.rn.f32 	%f531, %f60, %f312;
	mov.b32 	%r755, 0;
$L__BB3_81:
	add.s32 	%r498, %r755, 1;
	mul.rn.f32 	%f313, %f531, %f531;
	and.b32  	%r499, %r755, 1;
	setp.eq.b32 	%p80, %r499, 1;
	selp.f32 	%f314, %f531, 0f3F800000, %p80;
	fma.rn.f32 	%f315, %f313, %f314, 0f00000000;
	fma.rn.f32 	%f316, %f313, 0f37CBAC00, 0fBAB607ED;
	selp.f32 	%f317, 0fB94D4153, %f316, %p80;
	selp.f32 	%f318, 0f3C0885E4, 0f3D2AAABB, %p80;
	fma.rn.f32 	%f319, %f317, %f313, %f318;
	selp.f32 	%f320, 0fBE2AAAA8, 0fBEFFFFFF, %p80;
	fma.rn.f32 	%f321, %f319, %f313, %f320;
	fma.rn.f32 	%f322, %f321, %f315, %f314;
	and.b32  	%r500, %r498, 2;
	setp.eq.s32 	%p81, %r500, 0;
	mov.f32 	%f323, 0f00000000;
	sub.f32 	%f324, %f323, %f322;
	selp.f32 	%f325, %f322, %f324, %p81;
	add.f32 	%f66, %f59, %f325;
	mul.f32 	%f326, %f66, 0f3F22F983;
	cvt.rni.s32.f32 	%r759, %f326;
	cvt.rn.f32.s32 	%f327, %r759;
	fma.rn.f32 	%f328, %f327, 0fBFC90FDA, %f66;
	fma.rn.f32 	%f329, %f327, 0fB3A22168, %f328;
	fma.rn.f32 	%f532, %f327, 0fA7C234C5, %f329;
	abs.f32 	%f68, %f66;
	setp.ltu.f32 	%p82, %f68, 0f47CE4780;
	@%p82 bra 	$L__BB3_89;
	setp.eq.f32 	%p83, %f68, 0f7F800000;
	@%p83 bra 	$L__BB3_88;
	mov.b32 	%r143, %f66;
	shl.b32 	%r502, %r143, 8;
	or.b32  	%r144, %r502, -2147483648;
	mov.b64 	%rd345, 0;
	mov.b32 	%r756, 0;
	mov.u64 	%rd343, __cudart_i2opi_f;
	mov.u64 	%rd344, %rd2;
$L__BB3_84:
	.pragma "nounroll";
	ld.global.nc.u32 	%r503, [%rd343];
	mad.wide.u32 	%rd232, %r503, %r144, %rd345;
	shr.u64 	%rd345, %rd232, 32;
	st.local.u32 	[%rd344], %rd232;
	add.s32 	%r756, %r756, 1;
	add.s64 	%rd344, %rd344, 4;
	add.s64 	%rd343, %rd343, 4;
	setp.ne.s32 	%p84, %r756, 6;
	@%p84 bra 	$L__BB3_84;
	shr.u32 	%r504, %r143, 23;
	st.local.u32 	[%rd2+24], %rd345;
	and.b32  	%r147, %r504, 31;
	and.b32  	%r505, %r504, 224;
	add.s32 	%r506, %r505, -128;
	shr.u32 	%r507, %r506, 5;
	mul.wide.u32 	%rd233, %r507, 4;
	sub.s64 	%rd79, %rd2, %rd233;
	ld.local.u32 	%r757, [%rd79+24];
	ld.local.u32 	%r758, [%rd79+20];
	setp.eq.s32 	%p85, %r147, 0;
	@%p85 bra 	$L__BB3_87;
	shf.l.wrap.b32 	%r757, %r758, %r757, %r147;
	ld.local.u32 	%r508, [%rd79+16];
	shf.l.wrap.b32 	%r758, %r508, %r758, %r147;
$L__BB3_87:
	shr.u32 	%r509, %r757, 30;
	shf.l.wrap.b32 	%r510, %r758, %r757, 2;
	shl.b32 	%r511, %r758, 2;
	shr.u32 	%r512, %r510, 31;
	add.s32 	%r513, %r512, %r509;
	neg.s32 	%r514, %r513;
	setp.lt.s32 	%p86, %r143, 0;
	selp.b32 	%r759, %r514, %r513, %p86;
	xor.b32  	%r515, %r510, %r143;
	shr.s32 	%r516, %r510, 31;
	xor.b32  	%r517, %r516, %r510;
	xor.b32  	%r518, %r516, %r511;
	cvt.u64.u32 	%rd234, %r517;
	shl.b64 	%rd235, %rd234, 32;
	cvt.u64.u32 	%rd236, %r518;
	or.b64  	%rd237, %rd235, %rd236;
	cvt.rn.f64.s64 	%fd21, %rd237;
	mul.f64 	%fd22, %fd21, 0d3BF921FB54442D19;
	cvt.rn.f32.f64 	%f330, %fd22;
	neg.f32 	%f331, %f330;
	setp.lt.s32 	%p87, %r515, 0;
	selp.f32 	%f532, %f331, %f330, %p87;
	bra.uni 	$L__BB3_89;
$L__BB3_88:
	mov.f32 	%f332, 0f00000000;
	mul.rn.f32 	%f532, %f66, %f332;
	mov.b32 	%r759, 0;
$L__BB3_89:
	mul.rn.f32 	%f333, %f532, %f532;
	and.b32  	%r520, %r759, 1;
	setp.eq.b32 	%p88, %r520, 1;
	selp.f32 	%f334, 0f3F800000, %f532, %p88;
	fma.rn.f32 	%f335, %f333, %f334, 0f00000000;
	fma.rn.f32 	%f336, %f333, 0f37CBAC00, 0fBAB607ED;
	selp.f32 	%f337, %f336, 0fB94D4153, %p88;
	selp.f32 	%f338, 0f3D2AAABB, 0f3C0885E4, %p88;
	fma.rn.f32 	%f339, %f337, %f333, %f338;
	selp.f32 	%f340, 0fBEFFFFFF, 0fBE2AAAA8, %p88;
	fma.rn.f32 	%f341, %f339, %f333, %f340;
	fma.rn.f32 	%f342, %f341, %f335, %f334;
	and.b32  	%r521, %r759, 2;
	setp.eq.s32 	%p89, %r521, 0;
	mov.f32 	%f343, 0f00000000;
	sub.f32 	%f344, %f343, %f342;
	selp.f32 	%f72, %f342, %f344, %p89;
	mul.f32 	%f73, %f66, 0f3F000000;
	mul.f32 	%f345, %f73, 0f3F22F983;
	cvt.rni.s32.f32 	%r763, %f345;
	cvt.rn.f32.s32 	%f346, %r763;
	fma.rn.f32 	%f347, %f346, 0fBFC90FDA, %f73;
	fma.rn.f32 	%f348, %f346, 0fB3A22168, %f347;
	fma.rn.f32 	%f533, %f346, 0fA7C234C5, %f348;
	abs.f32 	%f75, %f73;
	setp.ltu.f32 	%p90, %f75, 0f47CE4780;
	@%p90 bra 	$L__BB3_97;
	setp.eq.f32 	%p91, %f75, 0f7F800000;
	@%p91 bra 	$L__BB3_96;
	mov.b32 	%r157, %f73;
	shl.b32 	%r523, %r157, 8;
	or.b32  	%r158, %r523, -2147483648;
	mov.b64 	%rd348, 0;
	mov.b32 	%r760, 0;
	mov.u64 	%rd346, __cudart_i2opi_f;
	mov.u64 	%rd347, %rd1;
$L__BB3_92:
	.pragma "nounroll";
	ld.global.nc.u32 	%r524, [%rd346];
	mad.wide.u32 	%rd240, %r524, %r158, %rd348;
	shr.u64 	%rd348, %rd240, 32;
	st.local.u32 	[%rd347], %rd240;
	add.s32 	%r760, %r760, 1;
	add.s64 	%rd347, %rd347, 4;
	add.s64 	%rd346, %rd346, 4;
	setp.ne.s32 	%p92, %r760, 6;
	@%p92 bra 	$L__BB3_92;
	shr.u32 	%r525, %r157, 23;
	st.local.u32 	[%rd1+24], %rd348;
	and.b32  	%r161, %r525, 31;
	and.b32  	%r526, %r525, 224;
	add.s32 	%r527, %r526, -128;
	shr.u32 	%r528, %r527, 5;
	mul.wide.u32 	%rd241, %r528, 4;
	sub.s64 	%rd86, %rd1, %rd241;
	ld.local.u32 	%r761, [%rd86+24];
	ld.local.u32 	%r762, [%rd86+20];
	setp.eq.s32 	%p93, %r161, 0;
	@%p93 bra 	$L__BB3_95;
	shf.l.wrap.b32 	%r761, %r762, %r761, %r161;
	ld.local.u32 	%r529, [%rd86+16];
	shf.l.wrap.b32 	%r762, %r529, %r762, %r161;
$L__BB3_95:
	shr.u32 	%r530, %r761, 30;
	shf.l.wrap.b32 	%r531, %r762, %r761, 2;
	shl.b32 	%r532, %r762, 2;
	shr.u32 	%r533, %r531, 31;
	add.s32 	%r534, %r533, %r530;
	neg.s32 	%r535, %r534;
	setp.lt.s32 	%p94, %r157, 0;
	selp.b32 	%r763, %r535, %r534, %p94;
	xor.b32  	%r536, %r531, %r157;
	shr.s32 	%r537, %r531, 31;
	xor.b32  	%r538, %r537, %r531;
	xor.b32  	%r539, %r537, %r532;
	cvt.u64.u32 	%rd242, %r538;
	shl.b64 	%rd243, %rd242, 32;
	cvt.u64.u32 	%rd244, %r539;
	or.b64  	%rd245, %rd243, %rd244;
	cvt.rn.f64.s64 	%fd23, %rd245;
	mul.f64 	%fd24, %fd23, 0d3BF921FB54442D19;
	cvt.rn.f32.f64 	%f349, %fd24;
	neg.f32 	%f350, %f349;
	setp.lt.s32 	%p95, %r536, 0;
	selp.f32 	%f533, %f350, %f349, %p95;
	bra.uni 	$L__BB3_97;
$L__BB3_96:
	mov.f32 	%f351, 0f00000000;
	mul.rn.f32 	%f533, %f73, %f351;
	mov.b32 	%r763, 0;
$L__BB3_97:
	add.s32 	%r541, %r763, 1;
	mul.rn.f32 	%f352, %f533, %f533;
	and.b32  	%r542, %r763, 1;
	setp.eq.b32 	%p96, %r542, 1;
	selp.f32 	%f353, %f533, 0f3F800000, %p96;
	fma.rn.f32 	%f354, %f352, %f353, 0f00000000;
	fma.rn.f32 	%f355, %f352, 0f37CBAC00, 0fBAB607ED;
	selp.f32 	%f356, 0fB94D4153, %f355, %p96;
	selp.f32 	%f357, 0f3C0885E4, 0f3D2AAABB, %p96;
	fma.rn.f32 	%f358, %f356, %f352, %f357;
	selp.f32 	%f359, 0fBE2AAAA8, 0fBEFFFFFF, %p96;
	fma.rn.f32 	%f360, %f358, %f352, %f359;
	fma.rn.f32 	%f361, %f360, %f354, %f353;
	and.b32  	%r543, %r541, 2;
	setp.eq.s32 	%p97, %r543, 0;
	mov.f32 	%f362, 0f00000000;
	sub.f32 	%f363, %f362, %f361;
	selp.f32 	%f364, %f361, %f363, %p97;
	add.f32 	%f79, %f72, %f364;
	mul.f32 	%f365, %f79, 0f3F22F983;
	cvt.rni.s32.f32 	%r767, %f365;
	cvt.rn.f32.s32 	%f366, %r767;
	fma.rn.f32 	%f367, %f366, 0fBFC90FDA, %f79;
	fma.rn.f32 	%f368, %f366, 0fB3A22168, %f367;
	fma.rn.f32 	%f534, %f366, 0fA7C234C5, %f368;
	abs.f32 	%f81, %f79;
	setp.ltu.f32 	%p98, %f81, 0f47CE4780;
	@%p98 bra 	$L__BB3_105;
	setp.eq.f32 	%p99, %f81, 0f7F800000;
	@%p99 bra 	$L__BB3_104;
	mov.b32 	%r171, %f79;
	shl.b32 	%r545, %r171, 8;
	or.b32  	%r172, %r545, -2147483648;
	mov.b64 	%rd351, 0;
	mov.b32 	%r764, 0;
	mov.u64 	%rd349, __cudart_i2opi_f;
	mov.u64 	%rd350, %rd2;
$L__BB3_100:
	.pragma "nounroll";
	ld.global.nc.u32 	%r546, [%rd349];
	mad.wide.u32 	%rd248, %r546, %r172, %rd351;
	shr.u64 	%rd351, %rd248, 32;
	st.local.u32 	[%rd350], %rd248;
	add.s32 	%r764, %r764, 1;
	add.s64 	%rd350, %rd350, 4;
	add.s64 	%rd349, %rd349, 4;
	setp.ne.s32 	%p100, %r764, 6;
	@%p100 bra 	$L__BB3_100;
	shr.u32 	%r547, %r171, 23;
	st.local.u32 	[%rd2+24], %rd351;
	and.b32  	%r175, %r547, 31;
	and.b32  	%r548, %r547, 224;
	add.s32 	%r549, %r548, -128;
	shr.u32 	%r550, %r549, 5;
	mul.wide.u32 	%rd249, %r550, 4;
	sub.s64 	%rd93, %rd2, %rd249;
	ld.local.u32 	%r765, [%rd93+24];
	ld.local.u32 	%r766, [%rd93+20];
	setp.eq.s32 	%p101, %r175, 0;
	@%p101 bra 	$L__BB3_103;
	shf.l.wrap.b32 	%r765, %r766, %r765, %r175;
	ld.local.u32 	%r551, [%rd93+16];
	shf.l.wrap.b32 	%r766, %r551, %r766, %r175;
$L__BB3_103:
	shr.u32 	%r552, %r765, 30;
	shf.l.wrap.b32 	%r553, %r766, %r765, 2;
	shl.b32 	%r554, %r766, 2;
	shr.u32 	%r555, %r553, 31;
	add.s32 	%r556, %r555, %r552;
	neg.s32 	%r557, %r556;
	setp.lt.s32 	%p102, %r171, 0;
	selp.b32 	%r767, %r557, %r556, %p102;
	xor.b32  	%r558, %r553, %r171;
	shr.s32 	%r559, %r553, 31;
	xor.b32  	%r560, %r559, %r553;
	xor.b32  	%r561, %r559, %r554;
	cvt.u64.u32 	%rd250, %r560;
	shl.b64 	%rd251, %rd250, 32;
	cvt.u64.u32 	%rd252, %r561;
	or.b64  	%rd253, %rd251, %rd252;
	cvt.rn.f64.s64 	%fd25, %rd253;
	mul.f64 	%fd26, %fd25, 0d3BF921FB54442D19;
	cvt.rn.f32.f64 	%f369, %fd26;
	neg.f32 	%f370, %f369;
	setp.lt.s32 	%p103, %r558, 0;
	selp.f32 	%f534, %f370, %f369, %p103;
	bra.uni 	$L__BB3_105;
$L__BB3_104:
	mov.f32 	%f371, 0f00000000;
	mul.rn.f32 	%f534, %f79, %f371;
	mov.b32 	%r767, 0;
$L__BB3_105:
	mul.rn.f32 	%f372, %f534, %f534;
	and.b32  	%r563, %r767, 1;
	setp.eq.b32 	%p104, %r563, 1;
	selp.f32 	%f373, 0f3F800000, %f534, %p104;
	fma.rn.f32 	%f374, %f372, %f373, 0f00000000;
	fma.rn.f32 	%f375, %f372, 0f37CBAC00, 0fBAB607ED;
	selp.f32 	%f376, %f375, 0fB94D4153, %p104;
	selp.f32 	%f377, 0f3D2AAABB, 0f3C0885E4, %p104;
	fma.rn.f32 	%f378, %f376, %f372, %f377;
	selp.f32 	%f379, 0fBEFFFFFF, 0fBE2AAAA8, %p104;
	fma.rn.f32 	%f380, %f378, %f372, %f379;
	fma.rn.f32 	%f381, %f380, %f374, %f373;
	and.b32  	%r564, %r767, 2;
	setp.eq.s32 	%p105, %r564, 0;
	mov.f32 	%f382, 0f00000000;
	sub.f32 	%f383, %f382, %f381;
	selp.f32 	%f85, %f381, %f383, %p105;
	mul.f32 	%f86, %f79, 0f3F000000;
	mul.f32 	%f384, %f86, 0f3F22F983;
	cvt.rni.s32.f32 	%r771, %f384;
	cvt.rn.f32.s32 	%f385, %r771;
	fma.rn.f32 	%f386, %f385, 0fBFC90FDA, %f86;
	fma.rn.f32 	%f387, %f385, 0fB3A22168, %f386;
	fma.rn.f32 	%f535, %f385, 0fA7C234C5, %f387;
	abs.f32 	%f88, %f86;
	setp.ltu.f32 	%p106, %f88, 0f47CE4780;
	@%p106 bra 	$L__BB3_113;
	setp.eq.f32 	%p107, %f88, 0f7F800000;
	@%p107 bra 	$L__BB3_112;
	mov.b32 	%r185, %f86;
	shl.b32 	%r566, %r185, 8;
	or.b32  	%r186, %r566, -2147483648;
	mov.b64 	%rd354, 0;
	mov.b32 	%r768, 0;
	mov.u64 	%rd352, __cudart_i2opi_f;
	mov.u64 	%rd353, %rd1;
$L__BB3_108:
	.pragma "nounroll";
	ld.global.nc.u32 	%r567, [%rd352];
	mad.wide.u32 	%rd256, %r567, %r186, %rd354;
	shr.u64 	%rd354, %rd256, 32;
	st.local.u32 	[%rd353], %rd256;
	add.s32 	%r768, %r768, 1;
	add.s64 	%rd353, %rd353, 4;
	add.s64 	%rd352, %rd352, 4;
	setp.ne.s32 	%p108, %r768, 6;
	@%p108 bra 	$L__BB3_108;
	shr.u32 	%r568, %r185, 23;
	st.local.u32 	[%rd1+24], %rd354;
	and.b32  	%r189, %r568, 31;
	and.b32  	%r569, %r568, 224;
	add.s32 	%r570, %r569, -128;
	shr.u32 	%r571, %r570, 5;
	mul.wide.u32 	%rd257, %r571, 4;
	sub.s64 	%rd100, %rd1, %rd257;
	ld.local.u32 	%r769, [%rd100+24];
	ld.local.u32 	%r770, [%rd100+20];
	setp.eq.s32 	%p109, %r189, 0;
	@%p109 bra 	$L__BB3_111;
	shf.l.wrap.b32 	%r769, %r770, %r769, %r189;
	ld.local.u32 	%r572, [%rd100+16];
	shf.l.wrap.b32 	%r770, %r572, %r770, %r189;
$L__BB3_111:
	shr.u32 	%r573, %r769, 30;
	shf.l.wrap.b32 	%r574, %r770, %r769, 2;
	shl.b32 	%r575, %r770, 2;
	shr.u32 	%r576, %r574, 31;
	add.s32 	%r577, %r576, %r573;
	neg.s32 	%r578, %r577;
	setp.lt.s32 	%p110, %r185, 0;
	selp.b32 	%r771, %r578, %r577, %p110;
	xor.b32  	%r579, %r574, %r185;
	shr.s32 	%r580, %r574, 31;
	xor.b32  	%r581, %r580, %r574;
	xor.b32  	%r582, %r580, %r575;
	cvt.u64.u32 	%rd258, %r581;
	shl.b64 	%rd259, %rd258, 32;
	cvt.u64.u32 	%rd260, %r582;
	or.b64  	%rd261, %rd259, %rd260;
	cvt.rn.f64.s64 	%fd27, %rd261;
	mul.f64 	%fd28, %fd27, 0d3BF921FB54442D19;
	cvt.rn.f32.f64 	%f388, %fd28;
	neg.f32 	%f389, %f388;
	setp.lt.s32 	%p111, %r579, 0;
	selp.f32 	%f535, %f389, %f388, %p111;
	bra.uni 	$L__BB3_113;
$L__BB3_112:
	mov.f32 	%f390, 0f00000000;
	mul.rn.f32 	%f535, %f86, %f390;
	mov.b32 	%r771, 0;
$L__BB3_113:
	add.s32 	%r584, %r771, 1;
	mul.rn.f32 	%f391, %f535, %f535;
	and.b32  	%r585, %r771, 1;
	setp.eq.b32 	%p112, %r585, 1;
	selp.f32 	%f392, %f535, 0f3F800000, %p112;
	fma.rn.f32 	%f393, %f391, %f392, 0f00000000;
	fma.rn.f32 	%f394, %f391, 0f37CBAC00, 0fBAB607ED;
	selp.f32 	%f395, 0fB94D4153, %f394, %p112;
	selp.f32 	%f396, 0f3C0885E4, 0f3D2AAABB, %p112;
	fma.rn.f32 	%f397, %f395, %f391, %f396;
	selp.f32 	%f398, 0fBE2AAAA8, 0fBEFFFFFF, %p112;
	fma.rn.f32 	%f399, %f397, %f391, %f398;
	fma.rn.f32 	%f400, %f399, %f393, %f392;
	and.b32  	%r586, %r584, 2;
	setp.eq.s32 	%p113, %r586, 0;
	mov.f32 	%f401, 0f00000000;
	sub.f32 	%f402, %f401, %f400;
	selp.f32 	%f403, %f400, %f402, %p113;
	add.f32 	%f92, %f85, %f403;
	mul.f32 	%f404, %f92, 0f3F22F983;
	cvt.rni.s32.f32 	%r775, %f404;
	cvt.rn.f32.s32 	%f405, %r775;
	fma.rn.f32 	%f406, %f405, 0fBFC90FDA, %f92;
	fma.rn.f32 	%f407, %f405, 0fB3A22168, %f406;
	fma.rn.f32 	%f536, %f405, 0fA7C234C5, %f407;
	abs.f32 	%f94, %f92;
	setp.ltu.f32 	%p114, %f94, 0f47CE4780;
	@%p114 bra 	$L__BB3_121;
	setp.eq.f32 	%p115, %f94, 0f7F800000;
	@%p115 bra 	$L__BB3_120;
	mov.b32 	%r199, %f92;
	shl.b32 	%r588, %r199, 8;
	or.b32  	%r200, %r588, -2147483648;
	mov.b64 	%rd357, 0;
	mov.b32 	%r772, 0;
	mov.u64 	%rd355, __cudart_i2opi_f;
	mov.u64 	%rd356, %rd2;
$L__BB3_116:
	.pragma "nounroll";
	ld.global.nc.u32 	%r589, [%rd355];
	mad.wide.u32 	%rd264, %r589, %r200, %rd357;
	shr.u64 	%rd357, %rd264, 32;
	st.local.u32 	[%rd356], %rd264;
	add.s32 	%r772, %r772, 1;
	add.s64 	%rd356, %rd356, 4;
	add.s64 	%rd355, %rd355, 4;
	setp.ne.s32 	%p116, %r772, 6;
	@%p116 bra 	$L__BB3_116;
	shr.u32 	%r590, %r199, 23;
	st.local.u32 	[%rd2+24], %rd357;
	and.b32  	%r203, %r590, 31;
	and.b32  	%r591, %r590, 224;
	add.s32 	%r592, %r591, -128;
	shr.u32 	%r593, %r592, 5;
	mul.wide.u32 	%rd265, %r593, 4;
	sub.s64 	%rd107, %rd2, %rd265;
	ld.local.u32 	%r773, [%rd107+24];
	ld.local.u32 	%r774, [%rd107+20];
	setp.eq.s32 	%p117, %r203, 0;
	@%p117 bra 	$L__BB3_119;
	shf.l.wrap.b32 	%r773, %r774, %r773, %r203;
	ld.local.u32 	%r594, [%rd107+16];
	shf.l.wrap.b32 	%r774, %r594, %r774, %r203;
$L__BB3_119:
	shr.u32 	%r595, %r773, 30;
	shf.l.wrap.b32 	%r596, %r774, %r773, 2;
	shl.b32 	%r597, %r774, 2;
	shr.u32 	%r598, %r596, 31;
	add.s32 	%r599, %r598, %r595;
	neg.s32 	%r600, %r599;
	setp.lt.s32 	%p118, %r199, 0;
	selp.b32 	%r775, %r600, %r599, %p118;
	xor.b32  	%r601, %r596, %r199;
	shr.s32 	%r602, %r596, 31;
	xor.b32  	%r603, %r602, %r596;
	xor.b32  	%r604, %r602, %r597;
	cvt.u64.u32 	%rd266, %r603;
	shl.b64 	%rd267, %rd266, 32;
	cvt.u64.u32 	%rd268, %r604;
	or.b64  	%rd269, %rd267, %rd268;
	cvt.rn.f64.s64 	%fd29, %rd269;
	mul.f64 	%fd30, %fd29, 0d3BF921FB54442D19;
	cvt.rn.f32.f64 	%f408, %fd30;
	neg.f32 	%f409, %f408;
	setp.lt.s32 	%p119, %r601, 0;
	selp.f32 	%f536, %f409, %f408, %p119;
	bra.uni 	$L__BB3_121;
$L__BB3_120:
	mov.f32 	%f410, 0f00000000;
	mul.rn.f32 	%f536, %f92, %f410;
	mov.b32 	%r775, 0;
$L__BB3_121:
	mul.rn.f32 	%f411, %f536, %f536;
	and.b32  	%r606, %r775, 1;
	setp.eq.b32 	%p120, %r606, 1;
	selp.f32 	%f412, 0f3F800000, %f536, %p120;
	fma.rn.f32 	%f413, %f411, %f412, 0f00000000;
	fma.rn.f32 	%f414, %f411, 0f37CBAC00, 0fBAB607ED;
	selp.f32 	%f415, %f414, 0fB94D4153, %p120;
	selp.f32 	%f416, 0f3D2AAABB, 0f3C0885E4, %p120;
	fma.rn.f32 	%f417, %f415, %f411, %f416;
	selp.f32 	%f418, 0fBEFFFFFF, 0fBE2AAAA8, %p120;
	fma.rn.f32 	%f419, %f417, %f411, %f418;
	fma.rn.f32 	%f420, %f419, %f413, %f412;
	and.b32  	%r607, %r775, 2;
	setp.eq.s32 	%p121, %r607, 0;
	mov.f32 	%f421, 0f00000000;
	sub.f32 	%f422, %f421, %f420;
	selp.f32 	%f98, %f420, %f422, %p121;
	mul.f32 	%f99, %f92, 0f3F000000;
	mul.f32 	%f423, %f99, 0f3F22F983;
	cvt.rni.s32.f32 	%r779, %f423;
	cvt.rn.f32.s32 	%f424, %r779;
	fma.rn.f32 	%f425, %f424, 0fBFC90FDA, %f99;
	fma.rn.f32 	%f426, %f424, 0fB3A22168, %f425;
	fma.rn.f32 	%f537, %f424, 0fA7C234C5, %f426;
	abs.f32 	%f101, %f99;
	setp.ltu.f32 	%p122, %f101, 0f47CE4780;
	@%p122 bra 	$L__BB3_129;
	setp.eq.f32 	%p123, %f101, 0f7F800000;
	@%p123 bra 	$L__BB3_128;
	mov.b32 	%r213, %f99;
	shl.b32 	%r609, %r213, 8;
	or.b32  	%r214, %r609, -2147483648;
	mov.b64 	%rd360, 0;
	mov.b32 	%r776, 0;
	mov.u64 	%rd358, __cudart_i2opi_f;
	mov.u64 	%rd359, %rd1;
$L__BB3_124:
	.pragma "nounroll";
	ld.global.nc.u32 	%r610, [%rd358];
	mad.wide.u32 	%rd272, %r610, %r214, %rd360;
	shr.u64 	%rd360, %rd272, 32;
	st.local.u32 	[%rd359], %rd272;
	add.s32 	%r776, %r776, 1;
	add.s64 	%rd359, %rd359, 4;
	add.s64 	%rd358, %rd358, 4;
	setp.ne.s32 	%p124, %r776, 6;
	@%p124 bra 	$L__BB3_124;
	shr.u32 	%r611, %r213, 23;
	st.local.u32 	[%rd1+24], %rd360;
	and.b32  	%r217, %r611, 31;
	and.b32  	%r612, %r611, 224;
	add.s32 	%r613, %r612, -128;
	shr.u32 	%r614, %r613, 5;
	mul.wide.u32 	%rd273, %r614, 4;
	sub.s64 	%rd114, %rd1, %rd273;
	ld.local.u32 	%r777, [%rd114+24];
	ld.local.u32 	%r778, [%rd114+20];
	setp.eq.s32 	%p125, %r217, 0;
	@%p125 bra 	$L__BB3_127;
	shf.l.wrap.b32 	%r777, %r778, %r777, %r217;
	ld.local.u32 	%r615, [%rd114+16];
	shf.l.wrap.b32 	%r778, %r615, %r778, %r217;
$L__BB3_127:
	shr.u32 	%r616, %r777, 30;
	shf.l.wrap.b32 	%r617, %r778, %r777, 2;
	shl.b32 	%r618, %r778, 2;
	shr.u32 	%r619, %r617, 31;
	add.s32 	%r620, %r619, %r616;
	neg.s32 	%r621, %r620;
	setp.lt.s32 	%p126, %r213, 0;
	selp.b32 	%r779, %r621, %r620, %p126;
	xor.b32  	%r622, %r617, %r213;
	shr.s32 	%r623, %r617, 31;
	xor.b32  	%r624, %r623, %r617;
	xor.b32  	%r625, %r623, %r618;
	cvt.u64.u32 	%rd274, %r624;
	shl.b64 	%rd275, %rd274, 32;
	cvt.u64.u32 	%rd276, %r625;
	or.b64  	%rd277, %rd275, %rd276;
	cvt.rn.f64.s64 	%fd31, %rd277;
	mul.f64 	%fd32, %fd31, 0d3BF921FB54442D19;
	cvt.rn.f32.f64 	%f427, %fd32;
	neg.f32 	%f428, %f427;
	setp.lt.s32 	%p127, %r622, 0;
	selp.f32 	%f537, %f428, %f427, %p127;
	bra.uni 	$L__BB3_129;
$L__BB3_128:
	mov.f32 	%f429, 0f00000000;
	mul.rn.f32 	%f537, %f99, %f429;
	mov.b32 	%r779, 0;
$L__BB3_129:
	add.s32 	%r627, %r779, 1;
	mul.rn.f32 	%f430, %f537, %f537;
	and.b32  	%r628, %r779, 1;
	setp.eq.b32 	%p128, %r628, 1;
	selp.f32 	%f431, %f537, 0f3F800000, %p128;
	fma.rn.f32 	%f432, %f430, %f431, 0f00000000;
	fma.rn.f32 	%f433, %f430, 0f37CBAC00, 0fBAB607ED;
	selp.f32 	%f434, 0fB94D4153, %f433, %p128;
	selp.f32 	%f435, 0f3C0885E4, 0f3D2AAABB, %p128;
	fma.rn.f32 	%f436, %f434, %f430, %f435;
	selp.f32 	%f437, 0fBE2AAAA8, 0fBEFFFFFF, %p128;
	fma.rn.f32 	%f438, %f436, %f430, %f437;
	fma.rn.f32 	%f439, %f438, %f432, %f431;
	and.b32  	%r629, %r627, 2;
	setp.eq.s32 	%p129, %r629, 0;
	mov.f32 	%f440, 0f00000000;
	sub.f32 	%f441, %f440, %f439;
	selp.f32 	%f442, %f439, %f441, %p129;
	add.f32 	%f105, %f98, %f442;
	mul.f32 	%f443, %f105, 0f3F22F983;
	cvt.rni.s32.f32 	%r783, %f443;
	cvt.rn.f32.s32 	%f444, %r783;
	fma.rn.f32 	%f445, %f444, 0fBFC90FDA, %f105;
	fma.rn.f32 	%f446, %f444, 0fB3A22168, %f445;
	fma.rn.f32 	%f538, %f444, 0fA7C234C5, %f446;
	abs.f32 	%f107, %f105;
	setp.ltu.f32 	%p130, %f107, 0f47CE4780;
	@%p130 bra 	$L__BB3_137;
	setp.eq.f32 	%p131, %f107, 0f7F800000;
	@%p131 bra 	$L__BB3_136;
	mov.b32 	%r227, %f105;
	shl.b32 	%r631, %r227, 8;
	or.b32  	%r228, %r631, -2147483648;
	mov.b64 	%rd363, 0;
	mov.b32 	%r780, 0;
	mov.u64 	%rd361, __cudart_i2opi_f;
	mov.u64 	%rd362, %rd2;
$L__BB3_132:
	.pragma "nounroll";
	ld.global.nc.u32 	%r632, [%rd361];
	mad.wide.u32 	%rd280, %r632, %r228, %rd363;
	shr.u64 	%rd363, %rd280, 32;
	st.local.u32 	[%rd362], %rd280;
	add.s32 	%r780, %r780, 1;
	add.s64 	%rd362, %rd362, 4;
	add.s64 	%rd361, %rd361, 4;
	setp.ne.s32 	%p132, %r780, 6;
	@%p132 bra 	$L__BB3_132;
	shr.u32 	%r633, %r227, 23;
	st.local.u32 	[%rd2+24], %rd363;
	and.b32  	%r231, %r633, 31;
	and.b32  	%r634, %r633, 224;
	add.s32 	%r635, %r634, -128;
	shr.u32 	%r636, %r635, 5;
	mul.wide.u32 	%rd281, %r636, 4;
	sub.s64 	%rd121, %rd2, %rd281;
	ld.local.u32 	%r781, [%rd121+24];
	ld.local.u32 	%r782, [%rd121+20];
	setp.eq.s32 	%p133, %r231, 0;
	@%p133 bra 	$L__BB3_135;
	shf.l.wrap.b32 	%r781, %r782, %r781, %r231;
	ld.local.u32 	%r637, [%rd121+16];
	shf.l.wrap.b32 	%r782, %r637, %r782, %r231;
$L__BB3_135:
	shr.u32 	%r638, %r781, 30;
	shf.l.wrap.b32 	%r639, %r782, %r781, 2;
	shl.b32 	%r640, %r782, 2;
	shr.u32 	%r641, %r639, 31;
	add.s32 	%r642, %r641, %r638;
	neg.s32 	%r643, %r642;
	setp.lt.s32 	%p134, %r227, 0;
	selp.b32 	%r783, %r643, %r642, %p134;
	xor.b32  	%r644, %r639, %r227;
	shr.s32 	%r645, %r639, 31;
	xor.b32  	%r646, %r645, %r639;
	xor.b32  	%r647, %r645, %r640;
	cvt.u64.u32 	%rd282, %r646;
	shl.b64 	%rd283, %rd282, 32;
	cvt.u64.u32 	%rd284, %r647;
	or.b64  	%rd285, %rd283, %rd284;
	cvt.rn.f64.s64 	%fd33, %rd285;
	mul.f64 	%fd34, %fd33, 0d3BF921FB54442D19;
	cvt.rn.f32.f64 	%f447, %fd34;
	neg.f32 	%f448, %f447;
	setp.lt.s32 	%p135, %r644, 0;
	selp.f32 	%f538, %f448, %f447, %p135;
	bra.uni 	$L__BB3_137;
$L__BB3_136:
	mov.f32 	%f449, 0f00000000;
	mul.rn.f32 	%f538, %f105, %f449;
	mov.b32 	%r783, 0;
$L__BB3_137:
	mul.rn.f32 	%f450, %f538, %f538;
	and.b32  	%r649, %r783, 1;
	setp.eq.b32 	%p136, %r649, 1;
	selp.f32 	%f451, 0f3F800000, %f538, %p136;
	fma.rn.f32 	%f452, %f450, %f451, 0f00000000;
	fma.rn.f32 	%f453, %f450, 0f37CBAC00, 0fBAB607ED;
	selp.f32 	%f454, %f453, 0fB94D4153, %p136;
	selp.f32 	%f455, 0f3D2AAABB, 0f3C0885E4, %p136;
	fma.rn.f32 	%f456, %f454, %f450, %f455;
	selp.f32 	%f457, 0fBEFFFFFF, 0fBE2AAAA8, %p136;
	fma.rn.f32 	%f458, %f456, %f450, %f457;
	fma.rn.f32 	%f459, %f458, %f452, %f451;
	and.b32  	%r650, %r783, 2;
	setp.eq.s32 	%p137, %r650, 0;
	mov.f32 	%f460, 0f00000000;
	sub.f32 	%f461, %f460, %f459;
	selp.f32 	%f111, %f459, %f461, %p137;
	mul.f32 	%f112, %f105, 0f3F000000;
	mul.f32 	%f462, %f112, 0f3F22F983;
	cvt.rni.s32.f32 	%r787, %f462;
	cvt.rn.f32.s32 	%f463, %r787;
	fma.rn.f32 	%f464, %f463, 0fBFC90FDA, %f112;
	fma.rn.f32 	%f465, %f463, 0fB3A22168, %f464;
	fma.rn.f32 	%f539, %f463, 0fA7C234C5, %f465;
	abs.f32 	%f114, %f112;
	setp.ltu.f32 	%p138, %f114, 0f47CE4780;
	@%p138 bra 	$L__BB3_145;
	setp.eq.f32 	%p139, %f114, 0f7F800000;
	@%p139 bra 	$L__BB3_144;
	mov.b32 	%r241, %f112;
	shl.b32 	%r652, %r241, 8;
	or.b32  	%r242, %r652, -2147483648;
	mov.b64 	%rd366, 0;
	mov.b32 	%r784, 0;
	mov.u64 	%rd364, __cudart_i2opi_f;
	mov.u64 	%rd365, %rd1;
$L__BB3_140:
	.pragma "nounroll";
	ld.global.nc.u32 	%r653, [%rd364];
	mad.wide.u32 	%rd288, %r653, %r242, %rd366;
	shr.u64 	%rd366, %rd288, 32;
	st.local.u32 	[%rd365], %rd288;
	add.s32 	%r784, %r784, 1;
	add.s64 	%rd365, %rd365, 4;
	add.s64 	%rd364, %rd364, 4;
	setp.ne.s32 	%p140, %r784, 6;
	@%p140 bra 	$L__BB3_140;
	shr.u32 	%r654, %r241, 23;
	st.local.u32 	[%rd1+24], %rd366;
	and.b32  	%r245, %r654, 31;
	and.b32  	%r655, %r654, 224;
	add.s32 	%r656, %r655, -128;
	shr.u32 	%r657, %r656, 5;
	mul.wide.u32 	%rd289, %r657, 4;
	sub.s64 	%rd128, %rd1, %rd289;
	ld.local.u32 	%r785, [%rd128+24];
	ld.local.u32 	%r786, [%rd128+20];
	setp.eq.s32 	%p141, %r245, 0;
	@%p141 bra 	$L__BB3_143;
	shf.l.wrap.b32 	%r785, %r786, %r785, %r245;
	ld.local.u32 	%r658, [%rd128+16];
	shf.l.wrap.b32 	%r786, %r658, %r786, %r245;
$L__BB3_143:
	shr.u32 	%r659, %r785, 30;
	shf.l.wrap.b32 	%r660, %r786, %r785, 2;
	shl.b32 	%r661, %r786, 2;
	shr.u32 	%r662, %r660, 31;
	add.s32 	%r663, %r662, %r659;
	neg.s32 	%r664, %r663;
	setp.lt.s32 	%p142, %r241, 0;
	selp.b32 	%r787, %r664, %r663, %p142;
	xor.b32  	%r665, %r660, %r241;
	shr.s32 	%r666, %r660, 31;
	xor.b32  	%r667, %r666, %r660;
	xor.b32  	%r668, %r666, %r661;
	cvt.u64.u32 	%rd290, %r667;
	shl.b64 	%rd291, %rd290, 32;
	cvt.u64.u32 	%rd292, %r668;
	or.b64  	%rd293, %rd291, %rd292;
	cvt.rn.f64.s64 	%fd35, %rd293;
	mul.f64 	%fd36, %fd35, 0d3BF921FB54442D19;
	cvt.rn.f32.f64 	%f466, %fd36;
	neg.f32 	%f467, %f466;
	setp.lt.s32 	%p143, %r665, 0;
	selp.f32 	%f539, %f467, %f466, %p143;
	bra.uni 	$L__BB3_145;
$L__BB3_144:
	mov.f32 	%f468, 0f00000000;
	mul.rn.f32 	%f539, %f112, %f468;
	mov.b32 	%r787, 0;
$L__BB3_145:
	add.s32 	%r670, %r787, 1;
	mul.rn.f32 	%f469, %f539, %f539;
	and.b32  	%r671, %r787, 1;
	setp.eq.b32 	%p144, %r671, 1;
	selp.f32 	%f470, %f539, 0f3F800000, %p144;
	fma.rn.f32 	%f471, %f469, %f470, 0f00000000;
	fma.rn.f32 	%f472, %f469, 0f37CBAC00, 0fBAB607ED;
	selp.f32 	%f473, 0fB94D4153, %f472, %p144;
	selp.f32 	%f474, 0f3C0885E4, 0f3D2AAABB, %p144;
	fma.rn.f32 	%f475, %f473, %f469, %f474;
	selp.f32 	%f476, 0fBE2AAAA8, 0fBEFFFFFF, %p144;
	fma.rn.f32 	%f477, %f475, %f469, %f476;
	fma.rn.f32 	%f478, %f477, %f471, %f470;
	and.b32  	%r672, %r670, 2;
	setp.eq.s32 	%p145, %r672, 0;
	mov.f32 	%f479, 0f00000000;
	sub.f32 	%f480, %f479, %f478;
	selp.f32 	%f481, %f478, %f480, %p145;
	add.f32 	%f118, %f111, %f481;
	mul.f32 	%f482, %f118, 0f3F22F983;
	cvt.rni.s32.f32 	%r791, %f482;
	cvt.rn.f32.s32 	%f483, %r791;
	fma.rn.f32 	%f484, %f483, 0fBFC90FDA, %f118;
	fma.rn.f32 	%f485, %f483, 0fB3A22168, %f484;
	fma.rn.f32 	%f540, %f483, 0fA7C234C5, %f485;
	abs.f32 	%f120, %f118;
	setp.ltu.f32 	%p146, %f120, 0f47CE4780;
	@%p146 bra 	$L__BB3_153;
	setp.eq.f32 	%p147, %f120, 0f7F800000;
	@%p147 bra 	$L__BB3_152;
	mov.b32 	%r255, %f118;
	shl.b32 	%r674, %r255, 8;
	or.b32  	%r256, %r674, -2147483648;
	mov.b64 	%rd369, 0;
	mov.b32 	%r788, 0;
	mov.u64 	%rd367, __cudart_i2opi_f;
	mov.u64 	%rd368, %rd2;
$L__BB3_148:
	.pragma "nounroll";
	ld.global.nc.u32 	%r675, [%rd367];
	mad.wide.u32 	%rd296, %r675, %r256, %rd369;
	shr.u64 	%rd369, %rd296, 32;
	st.local.u32 	[%rd368], %rd296;
	add.s32 	%r788, %r788, 1;
	add.s64 	%rd368, %rd368, 4;
	add.s64 	%rd367, %rd367, 4;
	setp.ne.s32 	%p148, %r788, 6;
	@%p148 bra 	$L__BB3_148;
	shr.u32 	%r676, %r255, 23;
	st.local.u32 	[%rd2+24], %rd369;
	and.b32  	%r259, %r676, 31;
	and.b32  	%r677, %r676, 224;
	add.s32 	%r678, %r677, -128;
	shr.u32 	%r679, %r678, 5;
	mul.wide.u32 	%rd297, %r679, 4;
	sub.s64 	%rd135, %rd2, %rd297;
	ld.local.u32 	%r789, [%rd135+24];
	ld.local.u32 	%r790, [%rd135+20];
	setp.eq.s32 	%p149, %r259, 0;
	@%p149 bra 	$L__BB3_151;
	shf.l.wrap.b32 	%r789, %r790, %r789, %r259;
	ld.local.u32 	%r680, [%rd135+16];
	shf.l.wrap.b32 	%r790, %r680, %r790, %r259;
$L__BB3_151:
	shr.u32 	%r681, %r789, 30;
	shf.l.wrap.b32 	%r682, %r790, %r789, 2;
	shl.b32 	%r683, %r790, 2;
	shr.u32 	%r684, %r682, 31;
	add.s32 	%r685, %r684, %r681;
	neg.s32 	%r686, %r685;
	setp.lt.s32 	%p150, %r255, 0;
	selp.b32 	%r791, %r686, %r685, %p150;
	xor.b32  	%r687, %r682, %r255;
	shr.s32 	%r688, %r682, 31;
	xor.b32  	%r689, %r688, %r682;
	xor.b32  	%r690, %r688, %r683;
	cvt.u64.u32 	%rd298, %r689;
	shl.b64 	%rd299, %rd298, 32;
	cvt.u64.u32 	%rd300, %r690;
	or.b64  	%rd301, %rd299, %rd300;
	cvt.rn.f64.s64 	%fd37, %rd301;
	mul.f64 	%fd38, %fd37, 0d3BF921FB54442D19;
	cvt.rn.f32.f64 	%f486, %fd38;
	neg.f32 	%f487, %f486;
	setp.lt.s32 	%p151, %r687, 0;
	selp.f32 	%f540, %f487, %f486, %p151;
	bra.uni 	$L__BB3_153;
$L__BB3_152:
	mov.f32 	%f488, 0f00000000;
	mul.rn.f32 	%f540, %f118, %f488;
	mov.b32 	%r791, 0;
$L__BB3_153:
	mul.rn.f32 	%f489, %f540, %f540;
	and.b32  	%r692, %r791, 1;
	setp.eq.b32 	%p152, %r692, 1;
	selp.f32 	%f490, 0f3F800000, %f540, %p152;
	fma.rn.f32 	%f491, %f489, %f490, 0f00000000;
	fma.rn.f32 	%f492, %f489, 0f37CBAC00, 0fBAB607ED;
	selp.f32 	%f493, %f492, 0fB94D4153, %p152;
	selp.f32 	%f494, 0f3D2AAABB, 0f3C0885E4, %p152;
	fma.rn.f32 	%f495, %f493, %f489, %f494;
	selp.f32 	%f496, 0fBEFFFFFF, 0fBE2AAAA8, %p152;
	fma.rn.f32 	%f497, %f495, %f489, %f496;
	fma.rn.f32 	%f498, %f497, %f491, %f490;
	and.b32  	%r693, %r791, 2;
	setp.eq.s32 	%p153, %r693, 0;
	mov.f32 	%f499, 0f00000000;
	sub.f32 	%f500, %f499, %f498;
	selp.f32 	%f124, %f498, %f500, %p153;
	mul.f32 	%f125, %f118, 0f3F000000;
	mul.f32 	%f501, %f125, 0f3F22F983;
	cvt.rni.s32.f32 	%r795, %f501;
	cvt.rn.f32.s32 	%f502, %r795;
	fma.rn.f32 	%f503, %f502, 0fBFC90FDA, %f125;
	fma.rn.f32 	%f504, %f502, 0fB3A22168, %f503;
	fma.rn.f32 	%f541, %f502, 0fA7C234C5, %f504;
	abs.f32 	%f127, %f125;
	setp.ltu.f32 	%p154, %f127, 0f47CE4780;
	@%p154 bra 	$L__BB3_161;
	setp.eq.f32 	%p155, %f127, 0f7F800000;
	@%p155 bra 	$L__BB3_160;
	mov.b32 	%r269, %f125;
	shl.b32 	%r695, %r269, 8;
	or.b32  	%r270, %r695, -2147483648;
	mov.b64 	%rd372, 0;
	mov.b32 	%r792, 0;
	mov.u64 	%rd370, __cudart_i2opi_f;
	mov.u64 	%rd371, %rd1;
$L__BB3_156:
	.pragma "nounroll";
	ld.global.nc.u32 	%r696, [%rd370];
	mad.wide.u32 	%rd304, %r696, %r270, %rd372;
	shr.u64 	%rd372, %rd304, 32;
	st.local.u32 	[%rd371], %rd304;
	add.s32 	%r792, %r792, 1;
	add.s64 	%rd371, %rd371, 4;
	add.s64 	%rd370, %rd370, 4;
	setp.ne.s32 	%p156, %r792, 6;
	@%p156 bra 	$L__BB3_156;
	shr.u32 	%r697, %r269, 23;
	st.local.u32 	[%rd1+24], %rd372;
	and.b32  	%r273, %r697, 31;
	and.b32  	%r698, %r697, 224;
	add.s32 	%r699, %r698, -128;
	shr.u32 	%r700, %r699, 5;
	mul.wide.u32 	%rd305, %r700, 4;
	sub.s64 	%rd142, %rd1, %rd305;
	ld.local.u32 	%r793, [%rd142+24];
	ld.local.u32 	%r794, [%rd142+20];
	setp.eq.s32 	%p157, %r273, 0;
	@%p157 bra 	$L__BB3_159;
	shf.l.wrap.b32 	%r793, %r794, %r793, %r273;
	ld.local.u32 	%r701, [%rd142+16];
	shf.l.wrap.b32 	%r794, %r701, %r794, %r273;
$L__BB3_159:
	shr.u32 	%r702, %r793, 30;
	shf.l.wrap.b32 	%r703, %r794, %r793, 2;
	shl.b32 	%r704, %r794, 2;
	shr.u32 	%r705, %r703, 31;
	add.s32 	%r706, %r705, %r702;
	neg.s32 	%r707, %r706;
	setp.lt.s32 	%p158, %r269, 0;
	selp.b32 	%r795, %r707, %r706, %p158;
	xor.b32  	%r708, %r703, %r269;
	shr.s32 	%r709, %r703, 31;
	xor.b32  	%r710, %r709, %r703;
	xor.b32  	%r711, %r709, %r704;
	cvt.u64.u32 	%rd306, %r710;
	shl.b64 	%rd307, %rd306, 32;
	cvt.u64.u32 	%rd308, %r711;
	or.b64  	%rd309, %rd307, %rd308;
	cvt.rn.f64.s64 	%fd39, %rd309;
	mul.f64 	%fd40, %fd39, 0d3BF921FB54442D19;
	cvt.rn.f32.f64 	%f505, %fd40;
	neg.f32 	%f506, %f505;
	setp.lt.s32 	%p159, %r708, 0;
	selp.f32 	%f541, %f506, %f505, %p159;
	bra.uni 	$L__BB3_161;
$L__BB3_160:
	mov.f32 	%f507, 0f00000000;
	mul.rn.f32 	%f541, %f125, %f507;
	mov.b32 	%r795, 0;
$L__BB3_161:
	add.s32 	%r713, %r795, 1;
	mul.rn.f32 	%f508, %f541, %f541;
	and.b32  	%r714, %r795, 1;
	setp.eq.b32 	%p160, %r714, 1;
	selp.f32 	%f509, %f541, 0f3F800000, %p160;
	fma.rn.f32 	%f510, %f508, %f509, 0f00000000;
	fma.rn.f32 	%f511, %f508, 0f37CBAC00, 0fBAB607ED;
	selp.f32 	%f512, 0fB94D4153, %f511, %p160;
	selp.f32 	%f513, 0f3C0885E4, 0f3D2AAABB, %p160;
	fma.rn.f32 	%f514, %f512, %f508, %f513;
	selp.f32 	%f515, 0fBE2AAAA8, 0fBEFFFFFF, %p160;
	fma.rn.f32 	%f516, %f514, %f508, %f515;
	fma.rn.f32 	%f517, %f516, %f510, %f509;
	and.b32  	%r715, %r713, 2;
	setp.eq.s32 	%p161, %r715, 0;
	mov.f32 	%f518, 0f00000000;
	sub.f32 	%f519, %f518, %f517;
	selp.f32 	%f520, %f517, %f519, %p161;
	add.f32 	%f521, %f124, %f520;
	cvta.to.global.u64 	%rd310, %rd144;
	add.s64 	%rd312, %rd310, %rd148;
	st.global.f32 	[%rd312], %f521;
$L__BB3_162:
	ret;

}
	// .globl	_Z27pipeline_postprocess_kernelPfS_i
.visible .entry _Z27pipeline_postprocess_kernelPfS_i(
	.param .u64 .ptr .align 1 _Z27pipeline_postprocess_kernelPfS_i_param_0,
	.param .u64 .ptr .align 1 _Z27pipeline_postprocess_kernelPfS_i_param_1,
	.param .u32 _Z27pipeline_postprocess_kernelPfS_i_param_2
)
{
	.reg .pred 	%p<2>;
	.reg .b32 	%r<6>;
	.reg .b32 	%f<5>;
	.reg .b64 	%rd<8>;

	ld.param.u64 	%rd1, [_Z27pipeline_postprocess_kernelPfS_i_param_0];
	ld.param.u64 	%rd2, [_Z27pipeline_postprocess_kernelPfS_i_param_1];
	ld.param.u32 	%r2, [_Z27pipeline_postprocess_kernelPfS_i_param_2];
	mov.u32 	%r3, %tid.x;
	mov.u32 	%r4, %ctaid.x;
	mov.u32 	%r5, %ntid.x;
	mad.lo.s32 	%r1, %r4, %r5, %r3;
	setp.ge.s32 	%p1, %r1, %r2;
	@%p1 bra 	$L__BB4_2;
	cvta.to.global.u64 	%rd3, %rd1;
	cvta.to.global.u64 	%rd4, %rd2;
	mul.wide.s32 	%rd5, %r1, 4;
	add.s64 	%rd6, %rd3, %rd5;
	ld.global.f32 	%f1, [%rd6];
	fma.rn.f32 	%f2, %f1, 0f437F0000, 0f43000000;
	min.f32 	%f3, %f2, 0f437F0000;
	max.f32 	%f4, %f3, 0f00000000;
	add.s64 	%rd7, %rd4, %rd5;
	st.global.f32 	[%rd7], %f4;
$L__BB4_2:
	ret;

}
	// .globl	_Z23pipeline_generic_kernelPfS_ii
.visible .entry _Z23pipeline_generic_kernelPfS_ii(
	.param .u64 .ptr .align 1 _Z23pipeline_generic_kernelPfS_ii_param_0,
	.param .u64 .ptr .align 1 _Z23pipeline_generic_kernelPfS_ii_param_1,
	.param .u32 _Z23pipeline_generic_kernelPfS_ii_param_2,
	.param .u32 _Z23pipeline_generic_kernelPfS_ii_param_3
)
{
	.reg .pred 	%p<2>;
	.reg .b32 	%r<8>;
	.reg .b32 	%f<4>;
	.reg .b64 	%rd<8>;

	ld.param.u64 	%rd1, [_Z23pipeline_generic_kernelPfS_ii_param_0];
	ld.param.u64 	%rd2, [_Z23pipeline_generic_kernelPfS_ii_param_1];
	ld.param.u32 	%r3, [_Z23pipeline_generic_kernelPfS_ii_param_2];
	ld.param.u32 	%r2, [_Z23pipeline_generic_kernelPfS_ii_param_3];
	mov.u32 	%r4, %tid.x;
	mov.u32 	%r5, %ctaid.x;
	mov.u32 	%r6, %ntid.x;
	mad.lo.s32 	%r1, %r5, %r6, %r4;
	setp.ge.s32 	%p1, %r1, %r3;
	@%p1 bra 	$L__BB5_2;
	cvta.to.global.u64 	%rd3, %rd1;
	cvta.to.global.u64 	%rd4, %rd2;
	mul.wide.s32 	%rd5, %r1, 4;
	add.s64 	%rd6, %rd3, %rd5;
	ld.global.f32 	%f1, [%rd6];
	add.s32 	%r7, %r2, 1;
	cvt.rn.f32.s32 	%f2, %r7;
	fma.rn.f32 	%f3, %f1, %f2, 0f3DCCCCCD;
	add.s64 	%rd7, %rd4, %rd5;
	st.global.f32 	[%rd7], %f3;
$L__BB5_2:
	ret;

}
	// .globl	_Z20light_compute_kerneli
.visible .entry _Z20light_compute_kerneli(
	.param .u32 _Z20light_compute_kerneli_param_0
)
{
	.local .align 16 .b8 	__local_depot6[48];
	.reg .b64 	%SP;
	.reg .b64 	%SPL;
	.reg .pred 	%p<11>;
	.reg .b32 	%r<51>;
	.reg .b32 	%f<35>;
	.reg .b64 	%rd<25>;
	.reg .b64 	%fd<4>;

	mov.u64 	%SPL, __local_depot6;
	cvta.local.u64 	%SP, %SPL;
	ld.param.u32 	%r18, [_Z20light_compute_kerneli_param_0];
	add.u64 	%rd1, %SPL, 0;
	mov.u32 	%r20, %tid.x;
	mov.u32 	%r21, %ctaid.x;
	mov.u32 	%r22, %ntid.x;
	mad.lo.s32 	%r1, %r21, %r22, %r20;
	cvt.rn.f32.s32 	%f11, %r1;
	mul.f32 	%f1, %f11, 0f3A83126F;
	mov.f32 	%f33, 0f00000000;
	mov.b32 	%r46, 0;
	mov.u64 	%rd10, __cudart_i2opi_f;
$L__BB6_1:
	cvt.rn.f32.u32 	%f12, %r46;
	add.f32 	%f3, %f1, %f12;
	mul.f32 	%f13, %f3, 0f3F22F983;
	cvt.rni.s32.f32 	%r50, %f13;
	cvt.rn.f32.s32 	%f14, %r50;
	fma.rn.f32 	%f15, %f14, 0fBFC90FDA, %f3;
	fma.rn.f32 	%f16, %f14, 0fB3A22168, %f15;
	fma.rn.f32 	%f34, %f14, 0fA7C234C5, %f16;
	abs.f32 	%f5, %f3;
	setp.ltu.f32 	%p1, %f5, 0f47CE4780;
	@%p1 bra 	$L__BB6_9;
	setp.neu.f32 	%p2, %f5, 0f7F800000;
	@%p2 bra 	$L__BB6_4;
	mov.f32 	%f19, 0f00000000;
	mul.rn.f32 	%f34, %f3, %f19;
	mov.b32 	%r50, 0;
	bra.uni 	$L__BB6_9;
$L__BB6_4:
	mov.b32 	%r4, %f3;
	shl.b32 	%r24, %r4, 8;
	or.b32  	%r5, %r24, -2147483648;
	mov.b64 	%rd24, 0;
	mov.b32 	%r47, 0;
	mov.u64 	%rd22, %rd10;
	mov.u64 	%rd23, %rd1;
$L__BB6_5:
	.pragma "nounroll";
	ld.global.nc.u32 	%r25, [%rd22];
	mad.wide.u32 	%rd12, %r25, %r5, %rd24;
	shr.u64 	%rd24, %rd12, 32;
	st.local.u32 	[%rd23], %rd12;
	add.s32 	%r47, %r47, 1;
	add.s64 	%rd23, %rd23, 4;
	add.s64 	%rd22, %rd22, 4;
	setp.ne.s32 	%p3, %r47, 6;
	@%p3 bra 	$L__BB6_5;
	shr.u32 	%r26, %r4, 23;
	st.local.u32 	[%rd1+24], %rd24;
	and.b32  	%r8, %r26, 31;
	and.b32  	%r27, %r26, 224;
	add.s32 	%r28, %r27, -128;
	shr.u32 	%r29, %r28, 5;
	mul.wide.u32 	%rd13, %r29, 4;
	sub.s64 	%rd8, %rd1, %rd13;
	ld.local.u32 	%r48, [%rd8+24];
	ld.local.u32 	%r49, [%rd8+20];
	setp.eq.s32 	%p4, %r8, 0;
	@%p4 bra 	$L__BB6_8;
	shf.l.wrap.b32 	%r48, %r49, %r48, %r8;
	ld.local.u32 	%r30, [%rd8+16];
	shf.l.wrap.b32 	%r49, %r30, %r49, %r8;
$L__BB6_8:
	shr.u32 	%r31, %r48, 30;
	shf.l.wrap.b32 	%r32, %r49, %r48, 2;
	shl.b32 	%r33, %r49, 2;
	shr.u32 	%r34, %r32, 31;
	add.s32 	%r35, %r34, %r31;
	neg.s32 	%r36, %r35;
	setp.lt.s32 	%p5, %r4, 0;
	selp.b32 	%r50, %r36, %r35, %p5;
	xor.b32  	%r37, %r32, %r4;
	shr.s32 	%r38, %r32, 31;
	xor.b32  	%r39, %r38, %r32;
	xor.b32  	%r40, %r38, %r33;
	cvt.u64.u32 	%rd14, %r39;
	shl.b64 	%rd15, %rd14, 32;
	cvt.u64.u32 	%rd16, %r40;
	or.b64  	%rd17, %rd15, %rd16;
	cvt.rn.f64.s64 	%fd1, %rd17;
	mul.f64 	%fd2, %fd1, 0d3BF921FB54442D19;
	cvt.rn.f32.f64 	%f17, %fd2;
	neg.f32 	%f18, %f17;
	setp.lt.s32 	%p6, %r37, 0;
	selp.f32 	%f34, %f18, %f17, %p6;
$L__BB6_9:
	mul.rn.f32 	%f20, %f34, %f34;
	and.b32  	%r42, %r50, 1;
	setp.eq.b32 	%p7, %r42, 1;
	selp.f32 	%f21, 0f3F800000, %f34, %p7;
	fma.rn.f32 	%f22, %f20, %f21, 0f00000000;
	fma.rn.f32 	%f23, %f20, 0f37CBAC00, 0fBAB607ED;
	selp.f32 	%f24, %f23, 0fB94D4153, %p7;
	selp.f32 	%f25, 0f3D2AAABB, 0f3C0885E4, %p7;
	fma.rn.f32 	%f26, %f24, %f20, %f25;
	selp.f32 	%f27, 0fBEFFFFFF, 0fBE2AAAA8, %p7;
	fma.rn.f32 	%f28, %f26, %f20, %f27;
	fma.rn.f32 	%f29, %f28, %f22, %f21;
	and.b32  	%r43, %r50, 2;
	setp.eq.s32 	%p8, %r43, 0;
	mov.f32 	%f30, 0f00000000;
	sub.f32 	%f31, %f30, %f29;
	selp.f32 	%f32, %f29, %f31, %p8;
	add.f32 	%f33, %f33, %f32;
	add.s32 	%r46, %r46, 1;
	setp.ne.s32 	%p9, %r46, 100;
	@%p9 bra 	$L__BB6_1;
	setp.ne.s32 	%p10, %r1, 0;
	@%p10 bra 	$L__BB6_12;
	add.u64 	%rd18, %SP, 32;
	add.u64 	%rd19, %SPL, 32;
	cvt.f64.f32 	%fd3, %f33;
	st.local.u32 	[%rd19], %r18;
	st.local.f64 	[%rd19+8], %fd3;
	mov.u64 	%rd20, $str$2;
	cvta.global.u64 	%rd21, %rd20;
	{ // callseq 2, 0
	.param .b64 param0;
	st.param.b64 	[param0], %rd21;
	.param .b64 param1;
	st.param.b64 	[param1], %rd18;
	.param .b32 retval0;
	call.uni (retval0), 
	vprintf, 
	(
	param0, 
	param1
	);
	ld.param.b32 	%r44, [retval0];
	} // callseq 2
$L__BB6_12:
	ret;

}
	// .globl	_Z21medium_compute_kerneli
.visible .entry _Z21medium_compute_kerneli(
	.param .u32 _Z21medium_compute_kerneli_param_0
)
{
	.local .align 16 .b8 	__local_depot7[48];
	.reg .b64 	%SP;
	.reg .b64 	%SPL;
	.reg .pred 	%p<19>;
	.reg .b32 	%r<91>;
	.reg .b32 	%f<63>;
	.reg .b64 	%rd<42>;
	.reg .b64 	%fd<6>;

	mov.u64 	%SPL, __local_depot7;
	cvta.local.u64 	%SP, %SPL;
	ld.param.u32 	%r32, [_Z21medium_compute_kerneli_param_0];
	add.u64 	%rd1, %SPL, 0;
	add.u64 	%rd2, %SPL, 0;
	mov.u32 	%r34, %tid.x;
	mov.u32 	%r35, %ctaid.x;
	mov.u32 	%r36, %ntid.x;
	mad.lo.s32 	%r1, %r35, %r36, %r34;
	cvt.rn.f32.s32 	%f20, %r1;
	mul.f32 	%f1, %f20, 0f3A83126F;
	mul.f32 	%f2, %f20, 0f3B03126F;
	mov.f32 	%f60, 0f00000000;
	mov.b32 	%r82, 0;
	mov.u64 	%rd25, __cudart_i2opi_f;
$L__BB7_1:
	cvt.rn.f32.u32 	%f4, %r82;
	add.f32 	%f5, %f1, %f4;
	mul.f32 	%f21, %f5, 0f3F22F983;
	cvt.rni.s32.f32 	%r86, %f21;
	cvt.rn.f32.s32 	%f22, %r86;
	fma.rn.f32 	%f23, %f22, 0fBFC90FDA, %f5;
	fma.rn.f32 	%f24, %f22, 0fB3A22168, %f23;
	fma.rn.f32 	%f61, %f22, 0fA7C234C5, %f24;
	abs.f32 	%f7, %f5;
	setp.ltu.f32 	%p1, %f7, 0f47CE4780;
	@%p1 bra 	$L__BB7_9;
	setp.neu.f32 	%p2, %f7, 0f7F800000;
	@%p2 bra 	$L__BB7_4;
	mov.f32 	%f27, 0f00000000;
	mul.rn.f32 	%f61, %f5, %f27;
	mov.b32 	%r86, 0;
	bra.uni 	$L__BB7_9;
$L__BB7_4:
	mov.b32 	%r4, %f5;
	shl.b32 	%r38, %r4, 8;
	or.b32  	%r5, %r38, -2147483648;
	mov.b64 	%rd40, 0;
	mov.b32 	%r83, 0;
	mov.u64 	%rd38, %rd25;
	mov.u64 	%rd39, %rd2;
$L__BB7_5:
	.pragma "nounroll";
	ld.global.nc.u32 	%r39, [%rd38];
	mad.wide.u32 	%rd17, %r39, %r5, %rd40;
	shr.u64 	%rd40, %rd17, 32;
	st.local.u32 	[%rd39], %rd17;
	add.s32 	%r83, %r83, 1;
	add.s64 	%rd39, %rd39, 4;
	add.s64 	%rd38, %rd38, 4;
	setp.ne.s32 	%p3, %r83, 6;
	@%p3 bra 	$L__BB7_5;
	shr.u32 	%r40, %r4, 23;
	st.local.u32 	[%rd2+24], %rd40;
	and.b32  	%r8, %r40, 31;
	and.b32  	%r41, %r40, 224;
	add.s32 	%r42, %r41, -128;
	shr.u32 	%r43, %r42, 5;
	mul.wide.u32 	%rd18, %r43, 4;
	sub.s64 	%rd9, %rd2, %rd18;
	ld.local.u32 	%r84, [%rd9+24];
	ld.local.u32 	%r85, [%rd9+20];
	setp.eq.s32 	%p4, %r8, 0;
	@%p4 bra 	$L__BB7_8;
	shf.l.wrap.b32 	%r84, %r85, %r84, %r8;
	ld.local.u32 	%r44, [%rd9+16];
	shf.l.wrap.b32 	%r85, %r44, %r85, %r8;
$L__BB7_8:
	shr.u32 	%r45, %r84, 30;
	shf.l.wrap.b32 	%r46, %r85, %r84, 2;
	shl.b32 	%r47, %r85, 2;
	shr.u32 	%r48, %r46, 31;
	add.s32 	%r49, %r48, %r45;
	neg.s32 	%r50, %r49;
	setp.lt.s32 	%p5, %r4, 0;
	selp.b32 	%r86, %r50, %r49, %p5;
	xor.b32  	%r51, %r46, %r4;
	shr.s32 	%r52, %r46, 31;
	xor.b32  	%r53, %r52, %r46;
	xor.b32  	%r54, %r52, %r47;
	cvt.u64.u32 	%rd19, %r53;
	shl.b64 	%rd20, %rd19, 32;
	cvt.u64.u32 	%rd21, %r54;
	or.b64  	%rd22, %rd20, %rd21;
	cvt.rn.f64.s64 	%fd1, %rd22;
	mul.f64 	%fd2, %fd1, 0d3BF921FB54442D19;
	cvt.rn.f32.f64 	%f25, %fd2;
	neg.f32 	%f26, %f25;
	setp.lt.s32 	%p6, %r51, 0;
	selp.f32 	%f61, %f26, %f25, %p6;
$L__BB7_9:
	mul.rn.f32 	%f28, %f61, %f61;
	and.b32  	%r56, %r86, 1;
	setp.eq.b32 	%p7, %r56, 1;
	selp.f32 	%f29, 0f3F800000, %f61, %p7;
	fma.rn.f32 	%f30, %f28, %f29, 0f00000000;
	fma.rn.f32 	%f31, %f28, 0f37CBAC00, 0fBAB607ED;
	selp.f32 	%f32, %f31, 0fB94D4153, %p7;
	selp.f32 	%f33, 0f3D2AAABB, 0f3C0885E4, %p7;
	fma.rn.f32 	%f34, %f32, %f28, %f33;
	selp.f32 	%f35, 0fBEFFFFFF, 0fBE2AAAA8, %p7;
	fma.rn.f32 	%f36, %f34, %f28, %f35;
	fma.rn.f32 	%f37, %f36, %f30, %f29;
	and.b32  	%r57, %r86, 2;
	setp.eq.s32 	%p8, %r57, 0;
	mov.f32 	%f38, 0f00000000;
	sub.f32 	%f39, %f38, %f37;
	selp.f32 	%f11, %f37, %f39, %p8;
	add.f32 	%f12, %f2, %f4;
	mul.f32 	%f40, %f12, 0f3F22F983;
	cvt.rni.s32.f32 	%r90, %f40;
	cvt.rn.f32.s32 	%f41, %r90;
	fma.rn.f32 	%f42, %f41, 0fBFC90FDA, %f12;
	fma.rn.f32 	%f43, %f41, 0fB3A22168, %f42;
	fma.rn.f32 	%f62, %f41, 0fA7C234C5, %f43;
	abs.f32 	%f14, %f12;
	setp.ltu.f32 	%p9, %f14, 0f47CE4780;
	@%p9 bra 	$L__BB7_17;
	setp.neu.f32 	%p10, %f14, 0f7F800000;
	@%p10 bra 	$L__BB7_12;
	mov.f32 	%f46, 0f00000000;
	mul.rn.f32 	%f62, %f12, %f46;
	mov.b32 	%r90, 0;
	bra.uni 	$L__BB7_17;
$L__BB7_12:
	mov.b32 	%r18, %f12;
	shl.b32 	%r59, %r18, 8;
	or.b32  	%r19, %r59, -2147483648;
	mov.b64 	%rd41, 0;
	mov.b32 	%r87, 0;
$L__BB7_13:
	.pragma "nounroll";
	mul.wide.u32 	%rd24, %r87, 4;
	add.s64 	%rd26, %rd25, %rd24;
	ld.global.nc.u32 	%r60, [%rd26];
	mad.wide.u32 	%rd27, %r60, %r19, %rd41;
	shr.u64 	%rd41, %rd27, 32;
	add.s64 	%rd28, %rd1, %rd24;
	st.local.u32 	[%rd28], %rd27;
	add.s32 	%r87, %r87, 1;
	setp.ne.s32 	%p11, %r87, 6;
	@%p11 bra 	$L__BB7_13;
	shr.u32 	%r61, %r18, 23;
	st.local.u32 	[%rd1+24], %rd41;
	and.b32  	%r22, %r61, 31;
	and.b32  	%r62, %r61, 224;
	add.s32 	%r63, %r62, -128;
	shr.u32 	%r64, %r63, 5;
	mul.wide.u32 	%rd29, %r64, 4;
	sub.s64 	%rd12, %rd1, %rd29;
	ld.local.u32 	%r88, [%rd12+24];
	ld.local.u32 	%r89, [%rd12+20];
	setp.eq.s32 	%p12, %r22, 0;
	@%p12 bra 	$L__BB7_16;
	shf.l.wrap.b32 	%r88, %r89, %r88, %r22;
	ld.local.u32 	%r65, [%rd12+16];
	shf.l.wrap.b32 	%r89, %r65, %r89, %r22;
$L__BB7_16:
	shr.u32 	%r66, %r88, 30;
	shf.l.wrap.b32 	%r67, %r89, %r88, 2;
	shl.b32 	%r68, %r89, 2;
	shr.u32 	%r69, %r67, 31;
	add.s32 	%r70, %r69, %r66;
	neg.s32 	%r71, %r70;
	setp.lt.s32 	%p13, %r18, 0;
	selp.b32 	%r90, %r71, %r70, %p13;
	xor.b32  	%r72, %r67, %r18;
	shr.s32 	%r73, %r67, 31;
	xor.b32  	%r74, %r73, %r67;
	xor.b32  	%r75, %r73, %r68;
	cvt.u64.u32 	%rd30, %r74;
	shl.b64 	%rd31, %rd30, 32;
	cvt.u64.u32 	%rd32, %r75;
	or.b64  	%rd33, %rd31, %rd32;
	cvt.rn.f64.s64 	%fd3, %rd33;
	mul.f64 	%fd4, %fd3, 0d3BF921FB54442D19;
	cvt.rn.f32.f64 	%f44, %fd4;
	neg.f32 	%f45, %f44;
	setp.lt.s32 	%p14, %r72, 0;
	selp.f32 	%f62, %f45, %f44, %p14;
$L__BB7_17:
	add.s32 	%r77, %r90, 1;
	mul.rn.f32 	%f47, %f62, %f62;
	and.b32  	%r78, %r90, 1;
	setp.eq.b32 	%p15, %r78, 1;
	selp.f32 	%f48, %f62, 0f3F800000, %p15;
	fma.rn.f32 	%f49, %f47, %f48, 0f00000000;
	fma.rn.f32 	%f50, %f47, 0f37CBAC00, 0fBAB607ED;
	selp.f32 	%f51, 0fB94D4153, %f50, %p15;
	selp.f32 	%f52, 0f3C0885E4, 0f3D2AAABB, %p15;
	fma.rn.f32 	%f53, %f51, %f47, %f52;
	selp.f32 	%f54, 0fBE2AAAA8, 0fBEFFFFFF, %p15;
	fma.rn.f32 	%f55, %f53, %f47, %f54;
	fma.rn.f32 	%f56, %f55, %f49, %f48;
	and.b32  	%r79, %r77, 2;
	setp.eq.s32 	%p16, %r79, 0;
	mov.f32 	%f57, 0f00000000;
	sub.f32 	%f58, %f57, %f56;
	selp.f32 	%f59, %f56, %f58, %p16;
	fma.rn.f32 	%f60, %f11, %f59, %f60;
	add.s32 	%r82, %r82, 1;
	setp.ne.s32 	%p17, %r82, 1000;
	@%p17 bra 	$L__BB7_1;
	setp.ne.s32 	%p18, %r1, 0;
	@%p18 bra 	$L__BB7_20;
	add.u64 	%rd34, %SP, 32;
	add.u64 	%rd35, %SPL, 32;
	cvt.f64.f32 	%fd5, %f60;
	st.local.u32 	[%rd35], %r32;
	st.local.f64 	[%rd35+8], %fd5;
	mov.u64 	%rd36, $str$3;
	cvta.global.u64 	%rd37, %rd36;
	{ // callseq 3, 0
	.param .b64 param0;
	st.param.b64 	[param0], %rd37;
	.param .b64 param1;
	st.param.b64 	[param1], %rd34;
	.param .b32 retval0;
	call.uni (retval0), 
	vprintf, 
	(
	param0, 
	param1
	);
	ld.param.b32 	%r80, [retval0];
	} // callseq 3
$L__BB7_20:
	ret;

}
	// .globl	_Z20heavy_compute_kerneli
.visible .entry _Z20heavy_compute_kerneli(
	.param .u32 _Z20heavy_compute_kerneli_param_0
)
{
	.local .align 16 .b8 	__local_depot8[48];
	.reg .b64 	%SP;
	.reg .b64 	%SPL;
	.reg .pred 	%p<22>;
	.reg .b32 	%r<95>;
	.reg .b32 	%f<89>;
	.reg .b64 	%rd<42>;
	.reg .b64 	%fd<6>;

	mov.u64 	%SPL, __local_depot8;
	cvta.local.u64 	%SP, %SPL;
	ld.param.u32 	%r32, [_Z20heavy_compute_kerneli_param_0];
	add.u64 	%rd1, %SPL, 0;
	add.u64 	%rd2, %SPL, 0;
	mov.u32 	%r34, %tid.x;
	mov.u32 	%r35, %ctaid.x;
	mov.u32 	%r36, %ntid.x;
	mad.lo.s32 	%r1, %r35, %r36, %r34;
	cvt.rn.f32.s32 	%f21, %r1;
	mul.f32 	%f1, %f21, 0f3A83126F;
	mul.f32 	%f2, %f21, 0f3B03126F;
	mul.f32 	%f3, %f21, 0f3B449BA6;
	mov.f32 	%f86, 0f00000000;
	mov.b32 	%r86, 0;
	mov.u64 	%rd25, __cudart_i2opi_f;
$L__BB8_1:
	cvt.rn.f32.u32 	%f5, %r86;
	add.f32 	%f6, %f1, %f5;
	mul.f32 	%f22, %f6, 0f3F22F983;
	cvt.rni.s32.f32 	%r90, %f22;
	cvt.rn.f32.s32 	%f23, %r90;
	fma.rn.f32 	%f24, %f23, 0fBFC90FDA, %f6;
	fma.rn.f32 	%f25, %f23, 0fB3A22168, %f24;
	fma.rn.f32 	%f87, %f23, 0fA7C234C5, %f25;
	abs.f32 	%f8, %f6;
	setp.ltu.f32 	%p1, %f8, 0f47CE4780;
	@%p1 bra 	$L__BB8_9;
	setp.neu.f32 	%p2, %f8, 0f7F800000;
	@%p2 bra 	$L__BB8_4;
	mov.f32 	%f28, 0f00000000;
	mul.rn.f32 	%f87, %f6, %f28;
	mov.b32 	%r90, 0;
	bra.uni 	$L__BB8_9;
$L__BB8_4:
	mov.b32 	%r4, %f6;
	shl.b32 	%r38, %r4, 8;
	or.b32  	%r5, %r38, -2147483648;
	mov.b64 	%rd40, 0;
	mov.b32 	%r87, 0;
	mov.u64 	%rd38, %rd25;
	mov.u64 	%rd39, %rd2;
$L__BB8_5:
	.pragma "nounroll";
	ld.global.nc.u32 	%r39, [%rd38];
	mad.wide.u32 	%rd17, %r39, %r5, %rd40;
	shr.u64 	%rd40, %rd17, 32;
	st.local.u32 	[%rd39], %rd17;
	add.s32 	%r87, %r87, 1;
	add.s64 	%rd39, %rd39, 4;
	add.s64 	%rd38, %rd38, 4;
	setp.ne.s32 	%p3, %r87, 6;
	@%p3 bra 	$L__BB8_5;
	shr.u32 	%r40, %r4, 23;
	st.local.u32 	[%rd2+24], %rd40;
	and.b32  	%r8, %r40, 31;
	and.b32  	%r41, %r40, 224;
	add.s32 	%r42, %r41, -128;
	shr.u32 	%r43, %r42, 5;
	mul.wide.u32 	%rd18, %r43, 4;
	sub.s64 	%rd9, %rd2, %rd18;
	ld.local.u32 	%r88, [%rd9+24];
	ld.local.u32 	%r89, [%rd9+20];
	setp.eq.s32 	%p4, %r8, 0;
	@%p4 bra 	$L__BB8_8;
	shf.l.wrap.b32 	%r88, %r89, %r88, %r8;
	ld.local.u32 	%r44, [%rd9+16];
	shf.l.wrap.b32 	%r89, %r44, %r89, %r8;
$L__BB8_8:
	shr.u32 	%r45, %r88, 30;
	shf.l.wrap.b32 	%r46, %r89, %r88, 2;
	shl.b32 	%r47, %r89, 2;
	shr.u32 	%r48, %r46, 31;
	add.s32 	%r49, %r48, %r45;
	neg.s32 	%r50, %r49;
	setp.lt.s32 	%p5, %r4, 0;
	selp.b32 	%r90, %r50, %r49, %p5;
	xor.b32  	%r51, %r46, %r4;
	shr.s32 	%r52, %r46, 31;
	xor.b32  	%r53, %r52, %r46;
	xor.b32  	%r54, %r52, %r47;
	cvt.u64.u32 	%rd19, %r53;
	shl.b64 	%rd20, %rd19, 32;
	cvt.u64.u32 	%rd21, %r54;
	or.b64  	%rd22, %rd20, %rd21;
	cvt.rn.f64.s64 	%fd1, %rd22;
	mul.f64 	%fd2, %fd1, 0d3BF921FB54442D19;
	cvt.rn.f32.f64 	%f26, %fd2;
	neg.f32 	%f27, %f26;
	setp.lt.s32 	%p6, %r51, 0;
	selp.f32 	%f87, %f27, %f26, %p6;
$L__BB8_9:
	mul.rn.f32 	%f29, %f87, %f87;
	and.b32  	%r56, %r90, 1;
	setp.eq.b32 	%p7, %r56, 1;
	selp.f32 	%f30, 0f3F800000, %f87, %p7;
	fma.rn.f32 	%f31, %f29, %f30, 0f00000000;
	fma.rn.f32 	%f32, %f29, 0f37CBAC00, 0fBAB607ED;
	selp.f32 	%f33, %f32, 0fB94D4153, %p7;
	selp.f32 	%f34, 0f3D2AAABB, 0f3C0885E4, %p7;
	fma.rn.f32 	%f35, %f33, %f29, %f34;
	selp.f32 	%f36, 0fBEFFFFFF, 0fBE2AAAA8, %p7;
	fma.rn.f32 	%f37, %f35, %f29, %f36;
	fma.rn.f32 	%f38, %f37, %f31, %f30;
	and.b32  	%r57, %r90, 2;
	setp.eq.s32 	%p8, %r57, 0;
	mov.f32 	%f39, 0f00000000;
	sub.f32 	%f40, %f39, %f38;
	selp.f32 	%f12, %f38, %f40, %p8;
	add.f32 	%f13, %f2, %f5;
	mul.f32 	%f41, %f13, 0f3F22F983;
	cvt.rni.s32.f32 	%r94, %f41;
	cvt.rn.f32.s32 	%f42, %r94;
	fma.rn.f32 	%f43, %f42, 0fBFC90FDA, %f13;
	fma.rn.f32 	%f44, %f42, 0fB3A22168, %f43;
	fma.rn.f32 	%f88, %f42, 0fA7C234C5, %f44;
	abs.f32 	%f15, %f13;
	setp.ltu.f32 	%p9, %f15, 0f47CE4780;
	@%p9 bra 	$L__BB8_17;
	setp.neu.f32 	%p10, %f15, 0f7F800000;
	@%p10 bra 	$L__BB8_12;
	mov.f32 	%f47, 0f00000000;
	mul.rn.f32 	%f88, %f13, %f47;
	mov.b32 	%r94, 0;
	bra.uni 	$L__BB8_17;
$L__BB8_12:
	mov.b32 	%r18, %f13;
	shl.b32 	%r59, %r18, 8;
	or.b32  	%r19, %r59, -2147483648;
	mov.b64 	%rd41, 0;
	mov.b32 	%r91, 0;
$L__BB8_13:
	.pragma "nounroll";
	mul.wide.u32 	%rd24, %r91, 4;
	add.s64 	%rd26, %rd25, %rd24;
	ld.global.nc.u32 	%r60, [%rd26];
	mad.wide.u32 	%rd27, %r60, %r19, %rd41;
	shr.u64 	%rd41, %rd27, 32;
	add.s64 	%rd28, %rd1, %rd24;
	st.local.u32 	[%rd28], %rd27;
	add.s32 	%r91, %r91, 1;
	setp.ne.s32 	%p11, %r91, 6;
	@%p11 bra 	$L__BB8_13;
	shr.u32 	%r61, %r18, 23;
	st.local.u32 	[%rd1+24], %rd41;
	and.b32  	%r22, %r61, 31;
	and.b32  	%r62, %r61, 224;
	add.s32 	%r63, %r62, -128;
	shr.u32 	%r64, %r63, 5;
	mul.wide.u32 	%rd29, %r64, 4;
	sub.s64 	%rd12, %rd1, %rd29;
	ld.local.u32 	%r92, [%rd12+24];
	ld.local.u32 	%r93, [%rd12+20];
	setp.eq.s32 	%p12, %r22, 0;
	@%p12 bra 	$L__BB8_16;
	shf.l.wrap.b32 	%r92, %r93, %r92, %r22;
	ld.local.u32 	%r65, [%rd12+16];
	shf.l.wrap.b32 	%r93, %r65, %r93, %r22;
$L__BB8_16:
	shr.u32 	%r66, %r92, 30;
	shf.l.wrap.b32 	%r67, %r93, %r92, 2;
	shl.b32 	%r68, %r93, 2;
	shr.u32 	%r69, %r67, 31;
	add.s32 	%r70, %r69, %r66;
	neg.s32 	%r71, %r70;
	setp.lt.s32 	%p13, %r18, 0;
	selp.b32 	%r94, %r71, %r70, %p13;
	xor.b32  	%r72, %r67, %r18;
	shr.s32 	%r73, %r67, 31;
	xor.b32  	%r74, %r73, %r67;
	xor.b32  	%r75, %r73, %r68;
	cvt.u64.u32 	%rd30, %r74;
	shl.b64 	%rd31, %rd30, 32;
	cvt.u64.u32 	%rd32, %r75;
	or.b64  	%rd33, %rd31, %rd32;
	cvt.rn.f64.s64 	%fd3, %rd33;
	mul.f64 	%fd4, %fd3, 0d3BF921FB54442D19;
	cvt.rn.f32.f64 	%f45, %fd4;
	neg.f32 	%f46, %f45;
	setp.lt.s32 	%p14, %r72, 0;
	selp.f32 	%f88, %f46, %f45, %p14;
$L__BB8_17:
	add.s32 	%r77, %r94, 1;
	mul.rn.f32 	%f48, %f88, %f88;
	and.b32  	%r78, %r94, 1;
	setp.eq.b32 	%p15, %r78, 1;
	selp.f32 	%f49, %f88, 0f3F800000, %p15;
	fma.rn.f32 	%f50, %f48, %f49, 0f00000000;
	fma.rn.f32 	%f51, %f48, 0f37CBAC00, 0fBAB607ED;
	selp.f32 	%f52, 0fB94D4153, %f51, %p15;
	selp.f32 	%f53, 0f3C0885E4, 0f3D2AAABB, %p15;
	fma.rn.f32 	%f54, %f52, %f48, %f53;
	selp.f32 	%f55, 0fBE2AAAA8, 0fBEFFFFFF, %p15;
	fma.rn.f32 	%f56, %f54, %f48, %f55;
	fma.rn.f32 	%f57, %f56, %f50, %f49;
	and.b32  	%r79, %r77, 2;
	setp.eq.s32 	%p16, %r79, 0;
	mov.f32 	%f58, 0f00000000;
	sub.f32 	%f59, %f58, %f57;
	selp.f32 	%f60, %f57, %f59, %p16;
	mul.f32 	%f61, %f12, %f60;
	add.f32 	%f62, %f3, %f5;
	abs.f32 	%f63, %f62;
	add.f32 	%f64, %f63, 0f3F800000;
	setp.lt.f32 	%p17, %f64, 0f00800000;
	mul.f32 	%f65, %f64, 0f4B000000;
	selp.f32 	%f66, %f65, %f64, %p17;
	selp.f32 	%f67, 0fC1B80000, 0f00000000, %p17;
	mov.b32 	%r80, %f66;
	add.s32 	%r81, %r80, -1059760811;
	and.b32  	%r82, %r81, -8388608;
	sub.s32 	%r83, %r80, %r82;
	mov.b32 	%f68, %r83;
	cvt.rn.f32.s32 	%f69, %r82;
	fma.rn.f32 	%f70, %f69, 0f34000000, %f67;
	add.f32 	%f71, %f68, 0fBF800000;
	fma.rn.f32 	%f72, %f71, 0fBE055027, 0f3E1039F6;
	fma.rn.f32 	%f73, %f72, %f71, 0fBDF8CDCC;
	fma.rn.f32 	%f74, %f73, %f71, 0f3E0F2955;
	fma.rn.f32 	%f75, %f74, %f71, 0fBE2AD8B9;
	fma.rn.f32 	%f76, %f75, %f71, 0f3E4CED0B;
	fma.rn.f32 	%f77, %f76, %f71, 0fBE7FFF22;
	fma.rn.f32 	%f78, %f77, %f71, 0f3EAAAA78;
	fma.rn.f32 	%f79, %f78, %f71, 0fBF000000;
	mul.f32 	%f80, %f71, %f79;
	fma.rn.f32 	%f81, %f80, %f71, %f71;
	fma.rn.f32 	%f82, %f70, 0f3F317218, %f81;
	setp.gt.u32 	%p18, %r80, 2139095039;
	fma.rn.f32 	%f83, %f66, 0f7F800000, 0f7F800000;
	selp.f32 	%f84, %f83, %f82, %p18;
	setp.eq.f32 	%p19, %f66, 0f00000000;
	selp.f32 	%f85, 0fFF800000, %f84, %p19;
	fma.rn.f32 	%f86, %f85, %f61, %f86;
	add.s32 	%r86, %r86, 1;
	setp.ne.s32 	%p20, %r86, 10000;
	@%p20 bra 	$L__BB8_1;
	setp.ne.s32 	%p21, %r1, 0;
	@%p21 bra 	$L__BB8_20;
	add.u64 	%rd34, %SP, 32;
	add.u64 	%rd35, %SPL, 32;
	cvt.f64.f32 	%fd5, %f86;
	st.local.u32 	[%rd35], %r32;
	st.local.f64 	[%rd35+8], %fd5;
	mov.u64 	%rd36, $str$4;
	cvta.global.u64 	%rd37, %rd36;
	{ // callseq 4, 0
	.param .b64 param0;
	st.param.b64 	[param0], %rd37;
	.param .b64 param1;
	st.param.b64 	[param1], %rd34;
	.param .b32 retval0;
	call.uni (retval0), 
	vprintf, 
	(
	param0, 
	param1
	);
	ld.param.b32 	%r84, [retval0];
	} // callseq 4
$L__BB8_20:
	ret;

}


// ===== COMPILED SASS (sm_100) =====

	.target	sm_100

	.elftype	@"ET_EXEC"


//--------------------- .note.nv.tkinfo           --------------------------
	.section	.note.nv.tkinfo,"",@"SHT_NOTE"
	.sectionflags	@"SHF_NOTE_NV_TKINFO"
	.tkinfo
        /*0018*/ 	.word	0x00000002
        /*0030*/ 	.string	""
        /*0030*/ 	.string	"ptxas"
        /*0030*/ 	.string	"Cuda compilation tools, release 13.0, V13.0.88"
        /*0030*/ 	.string	"Build cuda_13.0.r13.0/compiler.36424714_0"
        /*0030*/ 	.string	"-arch sm_100 -m 64 "



//--------------------- .note.nv.cuinfo           --------------------------
	.section	.note.nv.cuinfo,"",@"SHT_NOTE"
	.sectionflags	@"SHF_NOTE_NV_CUINFO"
        /*0018*/ 	.short	0x0002
        /*001a*/ 	.short	0x0064
        /*001c*/ 	.short	0x0082
	.zero		2


//--------------------- .nv.info                  --------------------------
	.section	.nv.info,"",@"SHT_CUDA_INFO"
	.align	4


	//----- nvinfo : EIATTR_REGCOUNT
	.align		4
        /*0000*/ 	.byte	0x04, 0x2f
        /*0002*/ 	.short	(.L_7 - .L_6)
	.align		4
.L_6:
        /*0004*/ 	.word	index@(_Z15producer_kernelPfii)
        /*0008*/ 	.word	0x00000018


	//----- nvinfo : EIATTR_FRAME_SIZE
	.align		4
.L_7:
        /*000c*/ 	.byte	0x04, 0x11
        /*000e*/ 	.short	(.L_9 - .L_8)
	.align		4
.L_8:
        /*0010*/ 	.word	index@(_Z15producer_kernelPfii)
        /*0014*/ 	.word	0x00000008


	//----- nvinfo : EIATTR_REGCOUNT
	.align		4
.L_9:
        /*0018*/ 	.byte	0x04, 0x2f
        /*001a*/ 	.short	(.L_11 - .L_10)
	.align		4
.L_10:
        /*001c*/ 	.word	index@(_Z15consumer_kernelPfii)
        /*0020*/ 	.word	0x00000018


	//----- nvinfo : EIATTR_FRAME_SIZE
	.align		4
.L_11:
        /*0024*/ 	.byte	0x04, 0x11
        /*0026*/ 	.short	(.L_13 - .L_12)
	.align		4
.L_12:
        /*0028*/ 	.word	index@(_Z15consumer_kernelPfii)
        /*002c*/ 	.word	0x00000008


	//----- nvinfo : EIATTR_REGCOUNT
	.align		4
.L_13:
        /*0030*/ 	.byte	0x04, 0x2f
        /*0032*/ 	.short	(.L_15 - .L_14)
	.align		4
.L_14:
        /*0034*/ 	.word	index@(_Z26pipeline_preprocess_kernelPfS_i)
        /*0038*/ 	.word	0x0000000d


	//----- nvinfo : EIATTR_FRAME_SIZE
	.align		4
.L_15:
        /*003c*/ 	.byte	0x04, 0x11
        /*003e*/ 	.short	(.L_17 - .L_16)
	.align		4
.L_16:
        /*0040*/ 	.word	index@($__internal_0_$__cuda_sm3x_div_rn_noftz_f32_slowpath)
        /*0044*/ 	.word	0x00000000


	//----- nvinfo : EIATTR_FRAME_SIZE
	.align		4
.L_17:
        /*0048*/ 	.byte	0x04, 0x11
        /*004a*/ 	.short	(.L_19 - .L_18)
	.align		4
.L_18:
        /*004c*/ 	.word	index@(_Z26pipeline_preprocess_kernelPfS_i)
        /*0050*/ 	.word	0x00000000


	//----- nvinfo : EIATTR_REGCOUNT
	.align		4
.L_19:
        /*0054*/ 	.byte	0x04, 0x2f
        /*0056*/ 	.short	(.L_21 - .L_20)
	.align		4
.L_20:
        /*0058*/ 	.word	index@(_Z23pipeline_compute_kernelPfS_i)
        /*005c*/ 	.word	0x0000001a


	//----- nvinfo : EIATTR_FRAME_SIZE
	.align		4
.L_21:
        /*0060*/ 	.byte	0x04, 0x11
        /*0062*/ 	.short	(.L_23 - .L_22)
	.align		4
.L_22:
        /*0064*/ 	.word	index@(_Z23pipeline_compute_kernelPfS_i)
        /*0068*/ 	.word	0x00000000


	//----- nvinfo : EIATTR_REGCOUNT
	.align		4
.L_23:
        /*006c*/ 	.byte	0x04, 0x2f
        /*006e*/ 	.short	(.L_25 - .L_24)
	.align		4
.L_24:
        /*0070*/ 	.word	index@(_Z27pipeline_postprocess_kernelPfS_i)
        /*0074*/ 	.word	0x0000000c


	//----- nvinfo : EIATTR_FRAME_SIZE
	.align		4
.L_25:
        /*0078*/ 	.byte	0x04, 0x11
        /*007a*/ 	.short	(.L_27 - .L_26)
	.align		4
.L_26:
        /*007c*/ 	.word	index@(_Z27pipeline_postprocess_kernelPfS_i)
        /*0080*/ 	.word	0x00000000


	//----- nvinfo : EIATTR_REGCOUNT
	.align		4
.L_27:
        /*0084*/ 	.byte	0x04, 0x2f
        /*0086*/ 	.short	(.L_29 - .L_28)
	.align		4
.L_28:
        /*0088*/ 	.word	index@(_Z23pipeline_generic_kernelPfS_ii)
        /*008c*/ 	.word	0x0000000c


	//----- nvinfo : EIATTR_FRAME_SIZE
	.align		4
.L_29:
        /*0090*/ 	.byte	0x04, 0x11
        /*0092*/ 	.short	(.L_31 - .L_30)
	.align		4
.L_30:
        /*0094*/ 	.word	index@(_Z23pipeline_generic_kernelPfS_ii)
        /*0098*/ 	.word	0x00000000


	//----- nvinfo : EIATTR_REGCOUNT
	.align		4
.L_31:
        /*009c*/ 	.byte	0x04, 0x2f
        /*009e*/ 	.short	(.L_33 - .L_32)
	.align		4
.L_32:
        /*00a0*/ 	.word	index@(_Z20light_compute_kerneli)
        /*00a4*/ 	.word	0x00000018


	//----- nvinfo : EIATTR_FRAME_SIZE
	.align		4
.L_33:
        /*00a8*/ 	.byte	0x04, 0x11
        /*00aa*/ 	.short	(.L_35 - .L_34)
	.align		4
.L_34:
        /*00ac*/ 	.word	index@(_Z20light_compute_kerneli)
        /*00b0*/ 	.word	0x00000030


	//----- nvinfo : EIATTR_REGCOUNT
	.align		4
.L_35:
        /*00b4*/ 	.byte	0x04, 0x2f
        /*00b6*/ 	.short	(.L_37 - .L_36)
	.align		4
.L_36:
        /*00b8*/ 	.word	index@(_Z21medium_compute_kerneli)
        /*00bc*/ 	.word	0x00000018


	//----- nvinfo : EIATTR_FRAME_SIZE
	.align		4
.L_37:
        /*00c0*/ 	.byte	0x04, 0x11
        /*00c2*/ 	.short	(.L_39 - .L_38)
	.align		4
.L_38:
        /*00c4*/ 	.word	index@(_Z21medium_compute_kerneli)
        /*00c8*/ 	.word	0x00000030


	//----- nvinfo : EIATTR_REGCOUNT
	.align		4
.L_39:
        /*00cc*/ 	.byte	0x04, 0x2f
        /*00ce*/ 	.short	(.L_41 - .L_40)
	.align		4
.L_40:
        /*00d0*/ 	.word	index@(_Z20heavy_compute_kerneli)
        /*00d4*/ 	.word	0x00000018


	//----- nvinfo : EIATTR_FRAME_SIZE
	.align		4
.L_41:
        /*00d8*/ 	.byte	0x04, 0x11
        /*00da*/ 	.short	(.L_43 - .L_42)
	.align		4
.L_42:
        /*00dc*/ 	.word	index@(_Z20heavy_compute_kerneli)
        /*00e0*/ 	.word	0x00000030


	//----- nvinfo : EIATTR_MIN_STACK_SIZE
	.align		4
.L_43:
        /*00e4*/ 	.byte	0x04, 0x12
        /*00e6*/ 	.short	(.L_45 - .L_44)
	.align		4
.L_44:
        /*00e8*/ 	.word	index@(_Z20heavy_compute_kerneli)
        /*00ec*/ 	.word	0x00000030


	//----- nvinfo : EIATTR_MIN_STACK_SIZE
	.align		4
.L_45:
        /*00f0*/ 	.byte	0x04, 0x12
        /*00f2*/ 	.short	(.L_47 - .L_46)
	.align		4
.L_46:
        /*00f4*/ 	.word	index@(_Z21medium_compute_kerneli)
        /*00f8*/ 	.word	0x00000030


	//----- nvinfo : EIATTR_MIN_STACK_SIZE
	.align		4
.L_47:
        /*00fc*/ 	.byte	0x04, 0x12
        /*00fe*/ 	.short	(.L_49 - .L_48)
	.align		4
.L_48:
        /*0100*/ 	.word	index@(_Z20light_compute_kerneli)
        /*0104*/ 	.word	0x00000030


	//----- nvinfo : EIATTR_MIN_STACK_SIZE
	.align		4
.L_49:
        /*0108*/ 	.byte	0x04, 0x12
        /*010a*/ 	.short	(.L_51 - .L_50)
	.align		4
.L_50:
        /*010c*/ 	.word	index@(_Z23pipeline_generic_kernelPfS_ii)
        /*0110*/ 	.word	0x00000000


	//----- nvinfo : EIATTR_MIN_STACK_SIZE
	.align		4
.L_51:
        /*0114*/ 	.byte	0x04, 0x12
        /*0116*/ 	.short	(.L_53 - .L_52)
	.align		4
.L_52:
        /*0118*/ 	.word	index@(_Z27pipeline_postprocess_kernelPfS_i)
        /*011c*/ 	.word	0x00000000


	//----- nvinfo : EIATTR_MIN_STACK_SIZE
	.align		4
.L_53:
        /*0120*/ 	.byte	0x04, 0x12
        /*0122*/ 	.short	(.L_55 - .L_54)
	.align		4
.L_54:
        /*0124*/ 	.word	index@(_Z23pipeline_compute_kernelPfS_i)
        /*0128*/ 	.word	0x00000000


	//----- nvinfo : EIATTR_MIN_STACK_SIZE
	.align		4
.L_55:
        /*012c*/ 	.byte	0x04, 0x12
        /*012e*/ 	.short	(.L_57 - .L_56)
	.align		4
.L_56:
        /*0130*/ 	.word	index@(_Z26pipeline_preprocess_kernelPfS_i)
        /*0134*/ 	.word	0x00000000


	//----- nvinfo : EIATTR_MIN_STACK_SIZE
	.align		4
.L_57:
        /*0138*/ 	.byte	0x04, 0x12
        /*013a*/ 	.short	(.L_59 - .L_58)
	.align		4
.L_58:
        /*013c*/ 	.word	index@(_Z15consumer_kernelPfii)
        /*0140*/ 	.word	0x00000008


	//----- nvinfo : EIATTR_MIN_STACK_SIZE
	.align		4
.L_59:
        /*0144*/ 	.byte	0x04, 0x12
        /*0146*/ 	.short	(.L_61 - .L_60)
	.align		4
.L_60:
        /*0148*/ 	.word	index@(_Z15producer_kernelPfii)
        /*014c*/ 	.word	0x00000008
.L_61:


//--------------------- .nv.compat                --------------------------
	.section	.nv.compat,"",@"SHT_CUDA_COMPAT_INFO"
	.align	4
        /*0000*/ 	.byte	0x02, 0x09, 0x00, 0x00, 0x02, 0x02, 0x01, 0x00, 0x02, 0x05, 0x05, 0x00, 0x03, 0x07, 0x01, 0x01
        /*0010*/ 	.byte	0x02, 0x03, 0x00, 0x00, 0x02, 0x06, 0x01, 0x00, 0x04, 0x0b, 0x08, 0x00, 0x01, 0x00, 0x00, 0x00
        /*0020*/ 	.byte	0x00, 0x00, 0x00, 0x00


//--------------------- .nv.info._Z20heavy_compute_kerneli --------------------------
	.section	.nv.info._Z20heavy_compute_kerneli,"",@"SHT_CUDA_INFO"
	.sectionflags	@""
	.align	4


	//----- nvinfo : EIATTR_CUDA_API_VERSION
	.align		4
        /*0000*/ 	.byte	0x04, 0x37
        /*0002*/ 	.short	(.L_63 - .L_62)
.L_62:
        /*0004*/ 	.word	0x00000082


	//----- nvinfo : EIATTR_KPARAM_INFO
	.align		4
.L_63:
        /*0008*/ 	.byte	0x04, 0x17
        /*000a*/ 	.short	(.L_65 - .L_64)
.L_64:
        /*000c*/ 	.word	0x00000000
        /*0010*/ 	.short	0x0000
        /*0012*/ 	.short	0x0000
        /*0014*/ 	.byte	0x00, 0xf0, 0x11, 0x00


	//----- nvinfo : EIATTR_SPARSE_MMA_MASK
	.align		4
.L_65:
        /*0018*/ 	.byte	0x03, 0x50
        /*001a*/ 	.short	0x0000


	//----- nvinfo : EIATTR_MAXREG_COUNT
	.align		4
        /*001c*/ 	.byte	0x03, 0x1b
        /*001e*/ 	.short	0x00ff


	//----- nvinfo : EIATTR_EXTERNS
	.align		4
        /*0020*/ 	.byte	0x04, 0x0f
        /*0022*/ 	.short	(.L_67 - .L_66)


	//   ....[0]....
	.align		4
.L_66:
        /*0024*/ 	.word	index@(vprintf)


	//----- nvinfo : EIATTR_MERCURY_ISA_VERSION
	.align		4
.L_67:
        /*0028*/ 	.byte	0x03, 0x5f
        /*002a*/ 	.short	0x0101


	//----- nvinfo : EIATTR_VRC_CTA_INIT_COUNT
	.align		4
        /*002c*/ 	.byte	0x02, 0x4a
	.zero		1
	.zero		1


	//----- nvinfo : EIATTR_SYSCALL_OFFSETS
	.align		4
        /*0030*/ 	.byte	0x04, 0x46
        /*0032*/ 	.short	(.L_69 - .L_68)


	//   ....[0]....
.L_68:
        /*0034*/ 	.word	0x00000d90


	//----- nvinfo : EIATTR_EXIT_INSTR_OFFSETS
	.align		4
.L_69:
        /*0038*/ 	.byte	0x04, 0x1c
        /*003a*/ 	.short	(.L_71 - .L_70)


	//   ....[0]....
.L_70:
        /*003c*/ 	.word	0x00000cc0


	//   ....[1]....
        /*0040*/ 	.word	0x00000da0


	//----- nvinfo : EIATTR_CRS_STACK_SIZE
	.align		4
.L_71:
        /*0044*/ 	.byte	0x04, 0x1e
        /*0046*/ 	.short	(.L_73 - .L_72)
.L_72:
        /*0048*/ 	.word	0x00000000


	//----- nvinfo : EIATTR_CBANK_PARAM_SIZE
	.align		4
.L_73:
        /*004c*/ 	.byte	0x03, 0x19
        /*004e*/ 	.short	0x0004


	//----- nvinfo : EIATTR_PARAM_CBANK
	.align		4
        /*0050*/ 	.byte	0x04, 0x0a
        /*0052*/ 	.short	(.L_75 - .L_74)
	.align		4
.L_74:
        /*0054*/ 	.word	index@(.nv.constant0._Z20heavy_compute_kerneli)
        /*0058*/ 	.short	0x0380
        /*005a*/ 	.short	0x0004


	//----- nvinfo : EIATTR_SW_WAR
	.align		4
.L_75:
        /*005c*/ 	.byte	0x04, 0x36
        /*005e*/ 	.short	(.L_77 - .L_76)
.L_76:
        /*0060*/ 	.word	0x00000008
.L_77:


//--------------------- .nv.info._Z21medium_compute_kerneli --------------------------
	.section	.nv.info._Z21medium_compute_kerneli,"",@"SHT_CUDA_INFO"
	.sectionflags	@""
	.align	4


	//----- nvinfo : EIATTR_CUDA_API_VERSION
	.align		4
        /*0000*/ 	.byte	0x04, 0x37
        /*0002*/ 	.short	(.L_79 - .L_78)
.L_78:
        /*0004*/ 	.word	0x00000082


	//----- nvinfo : EIATTR_KPARAM_INFO
	.align		4
.L_79:
        /*0008*/ 	.byte	0x04, 0x17
        /*000a*/ 	.short	(.L_81 - .L_80)
.L_80:
        /*000c*/ 	.word	0x00000000
        /*0010*/ 	.short	0x0000
        /*0012*/ 	.short	0x0000
        /*0014*/ 	.byte	0x00, 0xf0, 0x11, 0x00


	//----- nvinfo : EIATTR_SPARSE_MMA_MASK
	.align		4
.L_81:
        /*0018*/ 	.byte	0x03, 0x50
        /*001a*/ 	.short	0x0000


	//----- nvinfo : EIATTR_MAXREG_COUNT
	.align		4
        /*001c*/ 	.byte	0x03, 0x1b
        /*001e*/ 	.short	0x00ff


	//----- nvinfo : EIATTR_EXTERNS
	.align		4
        /*0020*/ 	.byte	0x04, 0x0f
        /*0022*/ 	.short	(.L_83 - .L_82)


	//   ....[0]....
	.align		4
.L_82:
        /*0024*/ 	.word	index@(vprintf)


	//----- nvinfo : EIATTR_MERCURY_ISA_VERSION
	.align		4
.L_83:
        /*0028*/ 	.byte	0x03, 0x5f
        /*002a*/ 	.short	0x0101


	//----- nvinfo : EIATTR_VRC_CTA_INIT_COUNT
	.align		4
        /*002c*/ 	.byte	0x02, 0x4a
	.zero		1
	.zero		1


	//----- nvinfo : EIATTR_SYSCALL_OFFSETS
	.align		4
        /*0030*/ 	.byte	0x04, 0x46
        /*0032*/ 	.short	(.L_85 - .L_84)


	//   ....[0]....
.L_84:
        /*0034*/ 	.word	0x00000bf0


	//----- nvinfo : EIATTR_EXIT_INSTR_OFFSETS
	.align		4
.L_85:
        /*0038*/ 	.byte	0x04, 0x1c
        /*003a*/ 	.short	(.L_87 - .L_86)


	//   ....[0]....
.L_86:
        /*003c*/ 	.word	0x00000b20


	//   ....[1]....
        /*0040*/ 	.word	0x00000c00


	//----- nvinfo : EIATTR_CRS_STACK_SIZE
	.align		4
.L_87:
        /*0044*/ 	.byte	0x04, 0x1e
        /*0046*/ 	.short	(.L_89 - .L_88)
.L_88:
        /*0048*/ 	.word	0x00000000


	//----- nvinfo : EIATTR_CBANK_PARAM_SIZE
	.align		4
.L_89:
        /*004c*/ 	.byte	0x03, 0x19
        /*004e*/ 	.short	0x0004


	//----- nvinfo : EIATTR_PARAM_CBANK
	.align		4
        /*0050*/ 	.byte	0x04, 0x0a
        /*0052*/ 	.short	(.L_91 - .L_90)
	.align		4
.L_90:
        /*0054*/ 	.word	index@(.nv.constant0._Z21medium_compute_kerneli)
        /*0058*/ 	.short	0x0380
        /*005a*/ 	.short	0x0004


	//----- nvinfo : EIATTR_SW_WAR
	.align		4
.L_91:
        /*005c*/ 	.byte	0x04, 0x36
        /*005e*/ 	.short	(.L_93 - .L_92)
.L_92:
        /*0060*/ 	.word	0x00000008
.L_93:


//--------------------- .nv.info._Z20light_compute_kerneli --------------------------
	.section	.nv.info._Z20light_compute_kerneli,"",@"SHT_CUDA_INFO"
	.sectionflags	@""
	.align	4


	//----- nvinfo : EIATTR_CUDA_API_VERSION
	.align		4
        /*0000*/ 	.byte	0x04, 0x37
        /*0002*/ 	.short	(.L_95 - .L_94)
.L_94:
        /*0004*/ 	.word	0x00000082


	//----- nvinfo : EIATTR_KPARAM_INFO
	.align		4
.L_95:
        /*0008*/ 	.byte	0x04, 0x17
        /*000a*/ 	.short	(.L_97 - .L_96)
.L_96:
        /*000c*/ 	.word	0x00000000
        /*0010*/ 	.short	0x0000
        /*0012*/ 	.short	0x0000
        /*0014*/ 	.byte	0x00, 0xf0, 0x11, 0x00


	//----- nvinfo : EIATTR_SPARSE_MMA_MASK
	.align		4
.L_97:
        /*0018*/ 	.byte	0x03, 0x50
        /*001a*/ 	.short	0x0000


	//----- nvinfo : EIATTR_MAXREG_COUNT
	.align		4
        /*001c*/ 	.byte	0x03, 0x1b
        /*001e*/ 	.short	0x00ff


	//----- nvinfo : EIATTR_EXTERNS
	.align		4
        /*0020*/ 	.byte	0x04, 0x0f
        /*0022*/ 	.short	(.L_99 - .L_98)


	//   ....[0]....
	.align		4
.L_98:
        /*0024*/ 	.word	index@(vprintf)


	//----- nvinfo : EIATTR_MERCURY_ISA_VERSION
	.align		4
.L_99:
        /*0028*/ 	.byte	0x03, 0x5f
        /*002a*/ 	.short	0x0101


	//----- nvinfo : EIATTR_VRC_CTA_INIT_COUNT
	.align		4
        /*002c*/ 	.byte	0x02, 0x4a
	.zero		1
	.zero		1


	//----- nvinfo : EIATTR_SYSCALL_OFFSETS
	.align		4
        /*0030*/ 	.byte	0x04, 0x46
        /*0032*/ 	.short	(.L_101 - .L_100)


	//   ....[0]....
.L_100:
        /*0034*/ 	.word	0x00000720


	//----- nvinfo : EIATTR_EXIT_INSTR_OFFSETS
	.align		4
.L_101:
        /*0038*/ 	.byte	0x04, 0x1c
        /*003a*/ 	.short	(.L_103 - .L_102)


	//   ....[0]....
.L_102:
        /*003c*/ 	.word	0x00000650


	//   ....[1]....
        /*0040*/ 	.word	0x00000730


	//----- nvinfo : EIATTR_CRS_STACK_SIZE
	.align		4
.L_103:
        /*0044*/ 	.byte	0x04, 0x1e
        /*0046*/ 	.short	(.L_105 - .L_104)
.L_104:
        /*0048*/ 	.word	0x00000000


	//----- nvinfo : EIATTR_CBANK_PARAM_SIZE
	.align		4
.L_105:
        /*004c*/ 	.byte	0x03, 0x19
        /*004e*/ 	.short	0x0004


	//----- nvinfo : EIATTR_PARAM_CBANK
	.align		4
        /*0050*/ 	.byte	0x04, 0x0a
        /*0052*/ 	.short	(.L_107 - .L_106)
	.align		4
.L_106:
        /*0054*/ 	.word	index@(.nv.constant0._Z20light_compute_kerneli)
        /*0058*/ 	.short	0x0380
        /*005a*/ 	.short	0x0004


	//----- nvinfo : EIATTR_SW_WAR
	.align		4
.L_107:
        /*005c*/ 	.byte	0x04, 0x36
        /*005e*/ 	.short	(.L_109 - .L_108)
.L_108:
        /*0060*/ 	.word	0x00000008
.L_109:


//--------------------- .nv.info._Z23pipeline_generic_kernelPfS_ii --------------------------
	.section	.nv.info._Z23pipeline_generic_kernelPfS_ii,"",@"SHT_CUDA_INFO"
	.sectionflags	@""
	.align	4


	//----- nvinfo : EIATTR_CUDA_API_VERSION
	.align		4
        /*0000*/ 	.byte	0x04, 0x37
        /*0002*/ 	.short	(.L_111 - .L_110)
.L_110:
        /*0004*/ 	.word	0x00000082


	//----- nvinfo : EIATTR_KPARAM_INFO
	.align		4
.L_111:
        /*0008*/ 	.byte	0x04, 0x17
        /*000a*/ 	.short	(.L_113 - .L_112)
.L_112:
        /*000c*/ 	.word	0x00000000
        /*0010*/ 	.short	0x0003
        /*0012*/ 	.short	0x0014
        /*0014*/ 	.byte	0x00, 0xf0, 0x11, 0x00


	//----- nvinfo : EIATTR_KPARAM_INFO
	.align		4
.L_113:
        /*0018*/ 	.byte	0x04, 0x17
        /*001a*/ 	.short	(.L_115 - .L_114)
.L_114:
        /*001c*/ 	.word	0x00000000
        /*0020*/ 	.short	0x0002
        /*0022*/ 	.short	0x0010
        /*0024*/ 	.byte	0x00, 0xf0, 0x11, 0x00


	//----- nvinfo : EIATTR_KPARAM_INFO
	.align		4
.L_115:
        /*0028*/ 	.byte	0x04, 0x17
        /*002a*/ 	.short	(.L_117 - .L_116)
.L_116:
        /*002c*/ 	.word	0x00000000
        /*0030*/ 	.short	0x0001
        /*0032*/ 	.short	0x0008
        /*0034*/ 	.byte	0x00, 0xf5, 0x21, 0x00


	//----- nvinfo : EIATTR_KPARAM_INFO
	.align		4
.L_117:
        /*0038*/ 	.byte	0x04, 0x17
        /*003a*/ 	.short	(.L_119 - .L_118)
.L_118:
        /*003c*/ 	.word	0x00000000
        /*0040*/ 	.short	0x0000
        /*0042*/ 	.short	0x0000
        /*0044*/ 	.byte	0x00, 0xf5, 0x21, 0x00


	//----- nvinfo : EIATTR_SPARSE_MMA_MASK
	.align		4
.L_119:
        /*0048*/ 	.byte	0x03, 0x50
        /*004a*/ 	.short	0x0000


	//----- nvinfo : EIATTR_MAXREG_COUNT
	.align		4
        /*004c*/ 	.byte	0x03, 0x1b
        /*004e*/ 	.short	0x00ff


	//----- nvinfo : EIATTR_MERCURY_ISA_VERSION
	.align		4
        /*0050*/ 	.byte	0x03, 0x5f
        /*0052*/ 	.short	0x0101


	//----- nvinfo : EIATTR_VRC_CTA_INIT_COUNT
	.align		4
        /*0054*/ 	.byte	0x02, 0x4a
	.zero		1
	.zero		1


	//----- nvinfo : EIATTR_EXIT_INSTR_OFFSETS
	.align		4
        /*0058*/ 	.byte	0x04, 0x1c
        /*005a*/ 	.short	(.L_121 - .L_120)


	//   ....[0]....
.L_120:
        /*005c*/ 	.word	0x00000070


	//   ....[1]....
        /*0060*/ 	.word	0x00000130


	//----- nvinfo : EIATTR_CBANK_PARAM_SIZE
	.align		4
.L_121:
        /*0064*/ 	.byte	0x03, 0x19
        /*0066*/ 	.short	0x0018


	//----- nvinfo : EIATTR_PARAM_CBANK
	.align		4
        /*0068*/ 	.byte	0x04, 0x0a
        /*006a*/ 	.short	(.L_123 - .L_122)
	.align		4
.L_122:
        /*006c*/ 	.word	index@(.nv.constant0._Z23pipeline_generic_kernelPfS_ii)
        /*0070*/ 	.short	0x0380
        /*0072*/ 	.short	0x0018


	//----- nvinfo : EIATTR_SW_WAR
	.align		4
.L_123:
        /*0074*/ 	.byte	0x04, 0x36
        /*0076*/ 	.short	(.L_125 - .L_124)
.L_124:
        /*0078*/ 	.word	0x00000008
.L_125:


//--------------------- .nv.info._Z27pipeline_postprocess_kernelPfS_i --------------------------
	.section	.nv.info._Z27pipeline_postprocess_kernelPfS_i,"",@"SHT_CUDA_INFO"
	.sectionflags	@""
	.align	4


	//----- nvinfo : EIATTR_CUDA_API_VERSION
	.align		4
        /*0000*/ 	.byte	0x04, 0x37
        /*0002*/ 	.short	(.L_127 - .L_126)
.L_126:
        /*0004*/ 	.word	0x00000082


	//----- nvinfo : EIATTR_KPARAM_INFO
	.align		4
.L_127:
        /*0008*/ 	.byte	0x04, 0x17
        /*000a*/ 	.short	(.L_129 - .L_128)
.L_128:
        /*000c*/ 	.word	0x00000000
        /*0010*/ 	.short	0x0002
        /*0012*/ 	.short	0x0010
        /*0014*/ 	.byte	0x00, 0xf0, 0x11, 0x00


	//----- nvinfo : EIATTR_KPARAM_INFO
	.align		4
.L_129:
        /*0018*/ 	.byte	0x04, 0x17
        /*001a*/ 	.short	(.L_131 - .L_130)
.L_130:
        /*001c*/ 	.word	0x00000000
        /*0020*/ 	.short	0x0001
        /*0022*/ 	.short	0x0008
        /*0024*/ 	.byte	0x00, 0xf5, 0x21, 0x00


	//----- nvinfo : EIATTR_KPARAM_INFO
	.align		4
.L_131:
        /*0028*/ 	.byte	0x04, 0x17
        /*002a*/ 	.short	(.L_133 - .L_132)
.L_132:
        /*002c*/ 	.word	0x00000000
        /*0030*/ 	.short	0x0000
        /*0032*/ 	.short	0x0000
        /*0034*/ 	.byte	0x00, 0xf5, 0x21, 0x00


	//----- nvinfo : EIATTR_SPARSE_MMA_MASK
	.align		4
.L_133:
        /*0038*/ 	.byte	0x03, 0x50
        /*003a*/ 	.short	0x0000


	//----- nvinfo : EIATTR_MAXREG_COUNT
	.align		4
        /*003c*/ 	.byte	0x03, 0x1b
        /*003e*/ 	.short	0x00ff


	//----- nvinfo : EIATTR_MERCURY_ISA_VERSION
	.align		4
        /*0040*/ 	.byte	0x03, 0x5f
        /*0042*/ 	.short	0x0101


	//----- nvinfo : EIATTR_VRC_CTA_INIT_COUNT
	.align		4
        /*0044*/ 	.byte	0x02, 0x4a
	.zero		1
	.zero		1


	//----- nvinfo : EIATTR_EXIT_INSTR_OFFSETS
	.align		4
        /*0048*/ 	.byte	0x04, 0x1c
        /*004a*/ 	.short	(.L_135 - .L_134)


	//   ....[0]....
.L_134:
        /*004c*/ 	.word	0x00000070


	//   ....[1]....
        /*0050*/ 	.word	0x00000130


	//----- nvinfo : EIATTR_CBANK_PARAM_SIZE
	.align		4
.L_135:
        /*0054*/ 	.byte	0x03, 0x19
        /*0056*/ 	.short	0x0014


	//----- nvinfo : EIATTR_PARAM_CBANK
	.align		4
        /*0058*/ 	.byte	0x04, 0x0a
        /*005a*/ 	.short	(.L_137 - .L_136)
	.align		4
.L_136:
        /*005c*/ 	.word	index@(.nv.constant0._Z27pipeline_postprocess_kernelPfS_i)
        /*0060*/ 	.short	0x0380
        /*0062*/ 	.short	0x0014


	//----- nvinfo : EIATTR_SW_WAR
	.align		4
.L_137:
        /*0064*/ 	.byte	0x04, 0x36
        /*0066*/ 	.short	(.L_139 - .L_138)
.L_138:
        /*0068*/ 	.word	0x00000008
.L_139:


//--------------------- .nv.info._Z23pipeline_compute_kernelPfS_i --------------------------
	.section	.nv.info._Z23pipeline_compute_kernelPfS_i,"",@"SHT_CUDA_INFO"
	.sectionflags	@""
	.align	4


	//----- nvinfo : EIATTR_CUDA_API_VERSION
	.align		4
        /*0000*/ 	.byte	0x04, 0x37
        /*0002*/ 	.short	(.L_141 - .L_140)
.L_140:
        /*0004*/ 	.word	0x00000082


	//----- nvinfo : EIATTR_KPARAM_INFO
	.align		4
.L_141:
        /*0008*/ 	.byte	0x04, 0x17
        /*000a*/ 	.short	(.L_143 - .L_142)
.L_142:
        /*000c*/ 	.word	0x00000000
        /*0010*/ 	.short	0x0002
        /*0012*/ 	.short	0x0010
        /*0014*/ 	.byte	0x00, 0xf0, 0x11, 0x00


	//----- nvinfo : EIATTR_KPARAM_INFO
	.align		4
.L_143:
        /*0018*/ 	.byte	0x04, 0x17
        /*001a*/ 	.short	(.L_145 - .L_144)
.L_144:
        /*001c*/ 	.word	0x00000000
        /*0020*/ 	.short	0x0001
        /*0022*/ 	.short	0x0008
        /*0024*/ 	.byte	0x00, 0xf5, 0x21, 0x00


	//----- nvinfo : EIATTR_KPARAM_INFO
	.align		4
.L_145:
        /*0028*/ 	.byte	0x04, 0x17
        /*002a*/ 	.short	(.L_147 - .L_146)
.L_146:
        /*002c*/ 	.word	0x00000000
        /*0030*/ 	.short	0x0000
        /*0032*/ 	.short	0x0000
        /*0034*/ 	.byte	0x00, 0xf5, 0x21, 0x00


	//----- nvinfo : EIATTR_SPARSE_MMA_MASK
	.align		4
.L_147:
        /*0038*/ 	.byte	0x03, 0x50
        /*003a*/ 	.short	0x0000


	//----- nvinfo : EIATTR_MAXREG_COUNT
	.align		4
        /*003c*/ 	.byte	0x03, 0x1b
        /*003e*/ 	.short	0x00ff


	//----- nvinfo : EIATTR_MERCURY_ISA_VERSION
	.align		4
        /*0040*/ 	.byte	0x03, 0x5f
        /*0042*/ 	.short	0x0101


	//----- nvinfo : EIATTR_VRC_CTA_INIT_COUNT
	.align		4
        /*0044*/ 	.byte	0x02, 0x4a
	.zero		1
	.zero		1


	//----- nvinfo : EIATTR_EXIT_INSTR_OFFSETS
	.align		4
        /*0048*/ 	.byte	0x04, 0x1c
        /*004a*/ 	.short	(.L_149 - .L_148)


	//   ....[0]....
.L_148:
        /*004c*/ 	.word	0x00000070


	//   ....[1]....
        /*0050*/ 	.word	0x00009870


	//----- nvinfo : EIATTR_CRS_STACK_SIZE
	.align		4
.L_149:
        /*0054*/ 	.byte	0x04, 0x1e
        /*0056*/ 	.short	(.L_151 - .L_150)
.L_150:
        /*0058*/ 	.word	0x00000000


	//----- nvinfo : EIATTR_CBANK_PARAM_SIZE
	.align		4
.L_151:
        /*005c*/ 	.byte	0x03, 0x19
        /*005e*/ 	.short	0x0014


	//----- nvinfo : EIATTR_PARAM_CBANK
	.align		4
        /*0060*/ 	.byte	0x04, 0x0a
        /*0062*/ 	.short	(.L_153 - .L_152)
	.align		4
.L_152:
        /*0064*/ 	.word	index@(.nv.constant0._Z23pipeline_compute_kernelPfS_i)
        /*0068*/ 	.short	0x0380
        /*006a*/ 	.short	0x0014


	//----- nvinfo : EIATTR_SW_WAR
	.align		4
.L_153:
        /*006c*/ 	.byte	0x04, 0x36
        /*006e*/ 	.short	(.L_155 - .L_154)
.L_154:
        /*0070*/ 	.word	0x00000008
.L_155:


//--------------------- .nv.info._Z26pipeline_preprocess_kernelPfS_i --------------------------
	.section	.nv.info._Z26pipeline_preprocess_kernelPfS_i,"",@"SHT_CUDA_INFO"
	.sectionflags	@""
	.align	4


	//----- nvinfo : EIATTR_CUDA_API_VERSION
	.align		4
        /*0000*/ 	.byte	0x04, 0x37
        /*0002*/ 	.short	(.L_157 - .L_156)
.L_156:
        /*0004*/ 	.word	0x00000082


	//----- nvinfo : EIATTR_KPARAM_INFO
	.align		4
.L_157:
        /*0008*/ 	.byte	0x04, 0x17
        /*000a*/ 	.short	(.L_159 - .L_158)
.L_158:
        /*000c*/ 	.word	0x00000000
        /*0010*/ 	.short	0x0002
        /*0012*/ 	.short	0x0010
        /*0014*/ 	.byte	0x00, 0xf0, 0x11, 0x00


	//----- nvinfo : EIATTR_KPARAM_INFO
	.align		4
.L_159:
        /*0018*/ 	.byte	0x04, 0x17
        /*001a*/ 	.short	(.L_161 - .L_160)
.L_160:
        /*001c*/ 	.word	0x00000000
        /*0020*/ 	.short	0x0001
        /*0022*/ 	.short	0x0008
        /*0024*/ 	.byte	0x00, 0xf5, 0x21, 0x00


	//----- nvinfo : EIATTR_KPARAM_INFO
	.align		4
.L_161:
        /*0028*/ 	.byte	0x04, 0x17
        /*002a*/ 	.short	(.L_163 - .L_162)
.L_162:
        /*002c*/ 	.word	0x00000000
        /*0030*/ 	.short	0x0000
        /*0032*/ 	.short	0x0000
        /*0034*/ 	.byte	0x00, 0xf5, 0x21, 0x00


	//----- nvinfo : EIATTR_SPARSE_MMA_MASK
	.align		4
.L_163:
        /*0038*/ 	.byte	0x03, 0x50
        /*003a*/ 	.short	0x0000


	//----- nvinfo : EIATTR_MAXREG_COUNT
	.align		4
        /*003c*/ 	.byte	0x03, 0x1b
        /*003e*/ 	.short	0x00ff


	//----- nvinfo : EIATTR_MERCURY_ISA_VERSION
	.align		4
        /*0040*/ 	.byte	0x03, 0x5f
        /*0042*/ 	.short	0x0101


	//----- nvinfo : EIATTR_VRC_CTA_INIT_COUNT
	.align		4
        /*0044*/ 	.byte	0x02, 0x4a
	.zero		1
	.zero		1


	//----- nvinfo : EIATTR_EXIT_INSTR_OFFSETS
	.align		4
        /*0048*/ 	.byte	0x04, 0x1c
        /*004a*/ 	.short	(.L_165 - .L_164)


	//   ....[0]....
.L_164:
        /*004c*/ 	.word	0x00000070


	//   ....[1]....
        /*0050*/ 	.word	0x000001d0


	//----- nvinfo : EIATTR_CRS_STACK_SIZE
	.align		4
.L_165:
        /*0054*/ 	.byte	0x04, 0x1e
        /*0056*/ 	.short	(.L_167 - .L_166)
.L_166:
        /*0058*/ 	.word	0x00000000


	//----- nvinfo : EIATTR_CBANK_PARAM_SIZE
	.align		4
.L_167:
        /*005c*/ 	.byte	0x03, 0x19
        /*005e*/ 	.short	0x0014


	//----- nvinfo : EIATTR_PARAM_CBANK
	.align		4
        /*0060*/ 	.byte	0x04, 0x0a
        /*0062*/ 	.short	(.L_169 - .L_168)
	.align		4
.L_168:
        /*0064*/ 	.word	index@(.nv.constant0._Z26pipeline_preprocess_kernelPfS_i)
        /*0068*/ 	.short	0x0380
        /*006a*/ 	.short	0x0014


	//----- nvinfo : EIATTR_SW_WAR
	.align		4
.L_169:
        /*006c*/ 	.byte	0x04, 0x36
        /*006e*/ 	.short	(.L_171 - .L_170)
.L_170:
        /*0070*/ 	.word	0x00000008
.L_171:


//--------------------- .nv.info._Z15consumer_kernelPfii --------------------------
	.section	.nv.info._Z15consumer_kernelPfii,"",@"SHT_CUDA_INFO"
	.sectionflags	@""
	.align	4


	//----- nvinfo : EIATTR_CUDA_API_VERSION
	.align		4
        /*0000*/ 	.byte	0x04, 0x37
        /*0002*/ 	.short	(.L_173 - .L_172)
.L_172:
        /*0004*/ 	.word	0x00000082


	//----- nvinfo : EIATTR_KPARAM_INFO
	.align		4
.L_173:
        /*0008*/ 	.byte	0x04, 0x17
        /*000a*/ 	.short	(.L_175 - .L_174)
.L_174:
        /*000c*/ 	.word	0x00000000
        /*0010*/ 	.short	0x0002
        /*0012*/ 	.short	0x000c
        /*0014*/ 	.byte	0x00, 0xf0, 0x11, 0x00


	//----- nvinfo : EIATTR_KPARAM_INFO
	.align		4
.L_175:
        /*0018*/ 	.byte	0x04, 0x17
        /*001a*/ 	.short	(.L_177 - .L_176)
.L_176:
        /*001c*/ 	.word	0x00000000
        /*0020*/ 	.short	0x0001
        /*0022*/ 	.short	0x0008
        /*0024*/ 	.byte	0x00, 0xf0, 0x11, 0x00


	//----- nvinfo : EIATTR_KPARAM_INFO
	.align		4
.L_177:
        /*0028*/ 	.byte	0x04, 0x17
        /*002a*/ 	.short	(.L_179 - .L_178)
.L_178:
        /*002c*/ 	.word	0x00000000
        /*0030*/ 	.short	0x0000
        /*0032*/ 	.short	0x0000
        /*0034*/ 	.byte	0x00, 0xf5, 0x21, 0x00


	//----- nvinfo : EIATTR_SPARSE_MMA_MASK
	.align		4
.L_179:
        /*0038*/ 	.byte	0x03, 0x50
        /*003a*/ 	.short	0x0000


	//----- nvinfo : EIATTR_MAXREG_COUNT
	.align		4
        /*003c*/ 	.byte	0x03, 0x1b
        /*003e*/ 	.short	0x00ff


	//----- nvinfo : EIATTR_EXTERNS
	.align		4
        /*0040*/ 	.byte	0x04, 0x0f
        /*0042*/ 	.short	(.L_181 - .L_180)


	//   ....[0]....
	.align		4
.L_180:
        /*0044*/ 	.word	index@(vprintf)


	//----- nvinfo : EIATTR_MERCURY_ISA_VERSION
	.align		4
.L_181:
        /*0048*/ 	.byte	0x03, 0x5f
        /*004a*/ 	.short	0x0101


	//----- nvinfo : EIATTR_VRC_CTA_INIT_COUNT
	.align		4
        /*004c*/ 	.byte	0x02, 0x4a
	.zero		1
	.zero		1


	//----- nvinfo : EIATTR_SYSCALL_OFFSETS
	.align		4
        /*0050*/ 	.byte	0x04, 0x46
        /*0052*/ 	.short	(.L_183 - .L_182)


	//   ....[0]....
.L_182:
        /*0054*/ 	.word	0x000001d0


	//----- nvinfo : EIATTR_EXIT_INSTR_OFFSETS
	.align		4
.L_183:
        /*0058*/ 	.byte	0x04, 0x1c
        /*005a*/ 	.short	(.L_185 - .L_184)


	//   ....[0]....
.L_184:
        /*005c*/ 	.word	0x00000140


	//   ....[1]....
        /*0060*/ 	.word	0x000001e0


	//----- nvinfo : EIATTR_CRS_STACK_SIZE
	.align		4
.L_185:
        /*0064*/ 	.byte	0x04, 0x1e
        /*0066*/ 	.short	(.L_187 - .L_186)
.L_186:
        /*0068*/ 	.word	0x00000000


	//----- nvinfo : EIATTR_CBANK_PARAM_SIZE
	.align		4
.L_187:
        /*006c*/ 	.byte	0x03, 0x19
        /*006e*/ 	.short	0x0010


	//----- nvinfo : EIATTR_PARAM_CBANK
	.align		4
        /*0070*/ 	.byte	0x04, 0x0a
        /*0072*/ 	.short	(.L_189 - .L_188)
	.align		4
.L_188:
        /*0074*/ 	.word	index@(.nv.constant0._Z15consumer_kernelPfii)
        /*0078*/ 	.short	0x0380
        /*007a*/ 	.short	0x0010


	//----- nvinfo : EIATTR_SW_WAR
	.align		4
.L_189:
        /*007c*/ 	.byte	0x04, 0x36
        /*007e*/ 	.short	(.L_191 - .L_190)
.L_190:
        /*0080*/ 	.word	0x00000008
.L_191:


//--------------------- .nv.info._Z15producer_kernelPfii --------------------------
	.section	.nv.info._Z15producer_kernelPfii,"",@"SHT_CUDA_INFO"
	.sectionflags	@""
	.align	4


	//----- nvinfo : EIATTR_CUDA_API_VERSION
	.align		4
        /*0000*/ 	.byte	0x04, 0x37
        /*0002*/ 	.short	(.L_193 - .L_192)
.L_192:
        /*0004*/ 	.word	0x00000082


	//----- nvinfo : EIATTR_KPARAM_INFO
	.align		4
.L_193:
        /*0008*/ 	.byte	0x04, 0x17
        /*000a*/ 	.short	(.L_195 - .L_194)
.L_194:
        /*000c*/ 	.word	0x00000000
        /*0010*/ 	.short	0x0002
        /*0012*/ 	.short	0x000c
        /*0014*/ 	.byte	0x00, 0xf0, 0x11, 0x00


	//----- nvinfo : EIATTR_KPARAM_INFO
	.align		4
.L_195:
        /*0018*/ 	.byte	0x04, 0x17
        /*001a*/ 	.short	(.L_197 - .L_196)
.L_196:
        /*001c*/ 	.word	0x00000000
        /*0020*/ 	.short	0x0001
        /*0022*/ 	.short	0x0008
        /*0024*/ 	.byte	0x00, 0xf0, 0x11, 0x00


	//----- nvinfo : EIATTR_KPARAM_INFO
	.align		4
.L_197:
        /*0028*/ 	.byte	0x04, 0x17
        /*002a*/ 	.short	(.L_199 - .L_198)
.L_198:
        /*002c*/ 	.word	0x00000000
        /*0030*/ 	.short	0x0000
        /*0032*/ 	.short	0x0000
        /*0034*/ 	.byte	0x00, 0xf5, 0x21, 0x00


	//----- nvinfo : EIATTR_SPARSE_MMA_MASK
	.align		4
.L_199:
        /*0038*/ 	.byte	0x03, 0x50
        /*003a*/ 	.short	0x0000


	//----- nvinfo : EIATTR_MAXREG_COUNT
	.align		4
        /*003c*/ 	.byte	0x03, 0x1b
        /*003e*/ 	.short	0x00ff


	//----- nvinfo : EIATTR_EXTERNS
	.align		4
        /*0040*/ 	.byte	0x04, 0x0f
        /*0042*/ 	.short	(.L_201 - .L_200)


	//   ....[0]....
	.align		4
.L_200:
        /*0044*/ 	.word	index@(vprintf)


	//----- nvinfo : EIATTR_MERCURY_ISA_VERSION
	.align		4
.L_201:
        /*0048*/ 	.byte	0x03, 0x5f
        /*004a*/ 	.short	0x0101


	//----- nvinfo : EIATTR_VRC_CTA_INIT_COUNT
	.align		4
        /*004c*/ 	.byte	0x02, 0x4a
	.zero		1
	.zero		1


	//----- nvinfo : EIATTR_SYSCALL_OFFSETS
	.align		4
        /*0050*/ 	.byte	0x04, 0x46
        /*0052*/ 	.short	(.L_203 - .L_202)


	//   ....[0]....
.L_202:
        /*0054*/ 	.word	0x000001e0


	//----- nvinfo : EIATTR_EXIT_INSTR_OFFSETS
	.align		4
.L_203:
        /*0058*/ 	.byte	0x04, 0x1c
        /*005a*/ 	.short	(.L_205 - .L_204)


	//   ....[0]....
.L_204:
        /*005c*/ 	.word	0x00000150


	//   ....[1]....
        /*0060*/ 	.word	0x000001f0


	//----- nvinfo : EIATTR_CRS_STACK_SIZE
	.align		4
.L_205:
        /*0064*/ 	.byte	0x04, 0x1e
        /*0066*/ 	.short	(.L_207 - .L_206)
.L_206:
        /*0068*/ 	.word	0x00000000


	//----- nvinfo : EIATTR_CBANK_PARAM_SIZE
	.align		4
.L_207:
        /*006c*/ 	.byte	0x03, 0x19
        /*006e*/ 	.short	0x0010


	//----- nvinfo : EIATTR_PARAM_CBANK
	.align		4
        /*0070*/ 	.byte	0x04, 0x0a
        /*0072*/ 	.short	(.L_209 - .L_208)
	.align		4
.L_208:
        /*0074*/ 	.word	index@(.nv.constant0._Z15producer_kernelPfii)
        /*0078*/ 	.short	0x0380
        /*007a*/ 	.short	0x0010


	//----- nvinfo : EIATTR_SW_WAR
	.align		4
.L_209:
        /*007c*/ 	.byte	0x04, 0x36
        /*007e*/ 	.short	(.L_211 - .L_210)
.L_210:
        /*0080*/ 	.word	0x00000008
.L_211:


//--------------------- .nv.callgraph             --------------------------
	.section	.nv.callgraph,"",@"SHT_CUDA_CALLGRAPH"
	.align	4
	.sectionentsize	8
	.align		4
        /*0000*/ 	.word	0x00000000
	.align		4
        /*0004*/ 	.word	0xffffffff
	.align		4
        /*0008*/ 	.word	index@(_Z20heavy_compute_kerneli)
	.align		4
        /*000c*/ 	.word	index@(vprintf)
	.align		4
        /*0010*/ 	.word	index@(_Z21medium_compute_kerneli)
	.align		4
        /*0014*/ 	.word	index@(vprintf)
	.align		4
        /*0018*/ 	.word	index@(_Z20light_compute_kerneli)
	.align		4
        /*001c*/ 	.word	index@(vprintf)
	.align		4
        /*0020*/ 	.word	index@(_Z15consumer_kernelPfii)
	.align		4
        /*0024*/ 	.word	index@(vprintf)
	.align		4
        /*0028*/ 	.word	index@(_Z15producer_kernelPfii)
	.align		4
        /*002c*/ 	.word	index@(vprintf)
	.align		4
        /*0030*/ 	.word	0x00000000
	.align		4
        /*0034*/ 	.word	0xfffffffe
	.align		4
        /*0038*/ 	.word	0x00000000
	.align		4
        /*003c*/ 	.word	0xfffffffd
	.align		4
        /*0040*/ 	.word	0x00000000
	.align		4
        /*0044*/ 	.word	0xfffffffc


//--------------------- .nv.constant4             --------------------------
	.section	.nv.constant4,"a",@progbits
	.align	8
	.align		8
.nv.constant4:
        /*0000*/ 	.dword	vprintf
	.align		8
        /*0008*/ 	.dword	$str
	.align		8
        /*0010*/ 	.dword	$str$1
	.align		8
        /*0018*/ 	.dword	$str$2
	.align		8
        /*0020*/ 	.dword	$str$3
	.align		8
        /*0028*/ 	.dword	$str$4
	.align		8
        /*0030*/ 	.dword	__cudart_i2opi_f


//--------------------- .text._Z20heavy_compute_kerneli --------------------------
	.section	.text._Z20heavy_compute_kerneli,"ax",@progbits
	.align	128
        .global         _Z20heavy_compute_kerneli
        .type           _Z20heavy_compute_kerneli,@function
        .size           _Z20heavy_compute_kerneli,(.L_x_165 - _Z20heavy_compute_kerneli)
        .other          _Z20heavy_compute_kerneli,@"STO_CUDA_ENTRY STV_DEFAULT"
_Z20heavy_compute_kerneli:
.text._Z20heavy_compute_kerneli:
[----:B------:R-:W0:Y:S01]  /*0000*/  LDC R1, c[0x0][0x37c] ;  /* 0x0000df00ff017b82 */ /* 0x000e220000000800 */
[----:B------:R-:W1:Y:S01]  /*0010*/  S2R R7, SR_TID.X ;  /* 0x0000000000077919 */ /* 0x000e620000002100 */
[----:B------:R-:W2:Y:S06]  /*0020*/  LDCU UR7, c[0x0][0x2fc] ;  /* 0x00005f80ff0777ac */ /* 0x000eac0008000800 */
[----:B------:R-:W1:Y:S01]  /*0030*/  S2UR UR4, SR_CTAID.X ;  /* 0x00000000000479c3 */ /* 0x000e620000002500 */
[----:B0-----:R-:W-:Y:S01]  /*0040*/  VIADD R1, R1, 0xffffffd0 ;  /* 0xffffffd001017836 */ /* 0x001fe20000000000 */
[----:B------:R-:W0:Y:S06]  /*0050*/  LDCU.64 UR8, c[0x0][0x358] ;  /* 0x00006b00ff0877ac */ /* 0x000e2c0008000a00 */
[----:B------:R-:W1:Y:S08]  /*0060*/  LDC R0, c[0x0][0x360] ;  /* 0x0000d800ff007b82 */ /* 0x000e700000000800 */
[----:B------:R-:W3:Y:S01]  /*0070*/  LDC R6, c[0x0][0x2f8] ;  /* 0x0000be00ff067b82 */ /* 0x000ee20000000800 */
[----:B-1----:R-:W-:Y:S01]  /*0080*/  IMAD R7, R0, UR4, R7 ;  /* 0x0000000400077c24 */ /* 0x002fe2000f8e0207 */
[----:B------:R-:W-:Y:S01]  /*0090*/  UMOV UR4, URZ ;  /* 0x000000ff00047c82 */ /* 0x000fe20008000000 */
[----:B------:R-:W-:-:S03]  /*00a0*/  IMAD.MOV.U32 R0, RZ, RZ, RZ ;  /* 0x000000ffff007224 */ /* 0x000fc600078e00ff */
[----:B0-2---:R-:W-:-:S07]  /*00b0*/  I2FP.F32.S32 R9, R7 ;  /* 0x0000000700097245 */ /* 0x005fce0000201400 */
.L_x_6:
[----:B------:R-:W-:Y:S01]  /*00c0*/  I2FP.F32.U32 R12, UR4 ;  /* 0x00000004000c7c45 */ /* 0x000fe20008201000 */
[----:B------:R-:W-:Y:S04]  /*00d0*/  BSSY.RECONVERGENT B0, `(.L_x_0) ;  /* 0x0000041000007945 */ /* 0x000fe80003800200 */
[----:B------:R-:W-:-:S04]  /*00e0*/  FFMA R13, R9, 0.0010000000474974513054, R12 ;  /* 0x3a83126f090d7823 */ /* 0x000fc8000000000c */
[C---:B------:R-:W-:Y:S01]  /*00f0*/  FMUL R2, R13.reuse, 0.63661974668502807617 ;  /* 0x3f22f9830d027820 */ /* 0x040fe20000400000 */
[----:B------:R-:W-:-:S05]  /*0100*/  FSETP.GE.AND P0, PT, |R13|, 105615, PT ;  /* 0x47ce47800d00780b */ /* 0x000fca0003f06200 */
[----:B------:R-:W0:Y:S02]  /*0110*/  F2I.NTZ R2, R2 ;  /* 0x0000000200027305 */ /* 0x000e240000203100 */
[----:B0-----:R-:W-:-:S05]  /*0120*/  I2FP.F32.S32 R4, R2 ;  /* 0x0000000200047245 */ /* 0x001fca0000201400 */
[----:B------:R-:W-:-:S04]  /*0130*/  FFMA R3, R4, -1.5707962512969970703, R13 ;  /* 0xbfc90fda04037823 */ /* 0x000fc8000000000d */
[----:B------:R-:W-:-:S04]  /*0140*/  FFMA R3, R4, -7.5497894158615963534e-08, R3 ;  /* 0xb3a2216804037823 */ /* 0x000fc80000000003 */
[----:B------:R-:W-:Y:S01]  /*0150*/  FFMA R3, R4, -5.3903029534742383927e-15, R3 ;  /* 0xa7c234c504037823 */ /* 0x000fe20000000003 */
[----:B------:R-:W-:Y:S06]  /*0160*/  @!P0 BRA `(.L_x_1) ;  /* 0x0000000000dc8947 */ /* 0x000fec0003800000 */
[----:B------:R-:W-:-:S13]  /*0170*/  FSETP.NEU.AND P0, PT, |R13|, +INF , PT ;  /* 0x7f8000000d00780b */ /* 0x000fda0003f0d200 */
[----:B------:R-:W-:Y:S01]  /*0180*/  @!P0 FMUL R3, RZ, R13 ;  /* 0x0000000dff038220 */ /* 0x000fe20000400000 */
[----:B------:R-:W-:Y:S01]  /*0190*/  @!P0 IMAD.MOV.U32 R2, RZ, RZ, RZ ;  /* 0x000000ffff028224 */ /* 0x000fe200078e00ff */
[----:B------:R-:W-:Y:S06]  /*01a0*/  @!P0 BRA `(.L_x_1) ;  /* 0x0000000000cc8947 */ /* 0x000fec0003800000 */
[----:B------:R-:W-:Y:S01]  /*01b0*/  IMAD.SHL.U32 R3, R13, 0x100, RZ ;  /* 0x000001000d037824 */ /* 0x000fe200078e00ff */
[----:B------:R-:W-:Y:S01]  /*01c0*/  MOV R2, R1 ;  /* 0x0000000100027202 */ /* 0x000fe20000000f00 */
[----:B------:R-:W-:Y:S01]  /*01d0*/  IMAD.MOV.U32 R8, RZ, RZ, RZ ;  /* 0x000000ffff087224 */ /* 0x000fe200078e00ff */
[----:B------:R-:W0:Y:S02]  /*01e0*/  LDCU.64 UR10, c[0x4][0x30] ;  /* 0x01000600ff0a77ac */ /* 0x000e240008000a00 */
[----:B------:R-:W-:Y:S01]  /*01f0*/  LOP3.LUT R15, R3, 0x80000000, RZ, 0xfc, !PT ;  /* 0x80000000030f7812 */ /* 0x000fe200078efcff */
[----:B------:R-:W-:Y:S01]  /*0200*/  UMOV UR6, URZ ;  /* 0x000000ff00067c82 */ /* 0x000fe20008000000 */
[----:B------:R-:W-:-:S05]  /*0210*/  UMOV UR5, URZ ;  /* 0x000000ff00057c82 */ /* 0x000fca0008000000 */
.L_x_2:
[----:B0-----:R-:W-:Y:S02]  /*0220*/  IMAD.U32 R10, RZ, RZ, UR10 ;  /* 0x0000000aff0a7e24 */ /* 0x001fe4000f8e00ff */
[----:B------:R-:W-:-:S05]  /*0230*/  IMAD.U32 R11, RZ, RZ, UR11 ;  /* 0x0000000bff0b7e24 */ /* 0x000fca000f8e00ff */
[----:B------:R-:W2:Y:S01]  /*0240*/  LDG.E.CONSTANT R4, desc[UR8][R10.64] ;  /* 0x000000080a047981 */ /* 0x000ea2000c1e9900 */
[----:B------:R-:W-:Y:S02]  /*0250*/  UIADD3 UR10, UP0, UPT, UR10, 0x4, URZ ;  /* 0x000000040a0a7890 */ /* 0x000fe4000ff1e0ff */
[----:B------:R-:W-:Y:S02]  /*0260*/  UIADD3 UR5, UPT, UPT, UR5, 0x1, URZ ;  /* 0x0000000105057890 */ /* 0x000fe4000fffe0ff */
[----:B------:R-:W-:Y:S02]  /*0270*/  UIADD3.X UR11, UPT, UPT, URZ, UR11, URZ, UP0, !UPT ;  /* 0x0000000bff0b7290 */ /* 0x000fe400087fe4ff */
[----:B------:R-:W-:Y:S01]  /*0280*/  UISETP.NE.AND UP0, UPT, UR5, 0x6, UPT ;  /* 0x000000060500788c */ /* 0x000fe2000bf05270 */
[----:B--2---:R-:W-:-:S03]  /*0290*/  IMAD.WIDE.U32 R4, R4, R15, RZ ;  /* 0x0000000f04047225 */ /* 0x004fc600078e00ff */
[----:B------:R-:W-:-:S04]  /*02a0*/  IADD3 R3, P0, PT, R4, R8, RZ ;  /* 0x0000000804037210 */ /* 0x000fc80007f1e0ff */
[----:B------:R-:W-:Y:S01]  /*02b0*/  IADD3.X R8, PT, PT, R5, UR6, RZ, P0, !PT ;  /* 0x0000000605087c10 */ /* 0x000fe200087fe4ff */
[----:B------:R0:W-:Y:S02]  /*02c0*/  STL [R2], R3 ;  /* 0x0000000302007387 */ /* 0x0001e40000100800 */
[----:B0-----:R-:W-:Y:S01]  /*02d0*/  VIADD R2, R2, 0x4 ;  /* 0x0000000402027836 */ /* 0x001fe20000000000 */
[----:B------:R-:W-:Y:S06]  /*02e0*/  BRA.U UP0, `(.L_x_2) ;  /* 0xfffffffd00cc7547 */ /* 0x000fec000b83ffff */
[----:B------:R-:W-:Y:S01]  /*02f0*/  SHF.R.U32.HI R5, RZ, 0x17, R13 ;  /* 0x00000017ff057819 */ /* 0x000fe2000001160d */
[----:B------:R0:W-:Y:S03]  /*0300*/  STL [R1+0x18], R8 ;  /* 0x0000180801007387 */ /* 0x0001e60000100800 */
[C---:B------:R-:W-:Y:S02]  /*0310*/  LOP3.LUT R2, R5.reuse, 0xe0, RZ, 0xc0, !PT ;  /* 0x000000e005027812 */ /* 0x040fe400078ec0ff */
[----:B------:R-:W-:-:S03]  /*0320*/  LOP3.LUT P0, RZ, R5, 0x1f, RZ, 0xc0, !PT ;  /* 0x0000001f05ff7812 */ /* 0x000fc6000780c0ff */
[----:B------:R-:W-:-:S05]  /*0330*/  VIADD R2, R2, 0xffffff80 ;  /* 0xffffff8002027836 */ /* 0x000fca0000000000 */
[----:B------:R-:W-:-:S05]  /*0340*/  SHF.R.U32.HI R2, RZ, 0x5, R2 ;  /* 0x00000005ff027819 */ /* 0x000fca0000011602 */
[----:B------:R-:W-:-:S05]  /*0350*/  IMAD R14, R2, -0x4, R1 ;  /* 0xfffffffc020e7824 */ /* 0x000fca00078e0201 */
[----:B------:R-:W2:Y:S04]  /*0360*/  LDL R2, [R14+0x18] ;  /* 0x000018000e027983 */ /* 0x000ea80000100800 */
[----:B------:R-:W2:Y:S04]  /*0370*/  LDL R3, [R14+0x14] ;  /* 0x000014000e037983 */ /* 0x000ea80000100800 */
[----:B------:R-:W4:Y:S01]  /*0380*/  @P0 LDL R4, [R14+0x10] ;  /* 0x000010000e040983 */ /* 0x000f220000100800 */
[----:B------:R-:W-:Y:S01]  /*0390*/  LOP3.LUT R5, R5, 0x1f, RZ, 0xc0, !PT ;  /* 0x0000001f05057812 */ /* 0x000fe200078ec0ff */
[----:B------:R-:W-:Y:S01]  /*03a0*/  UMOV UR10, 0x54442d19 ;  /* 0x54442d19000a7882 */ /* 0x000fe20000000000 */
[----:B------:R-:W-:-:S02]  /*03b0*/  UMOV UR11, 0x3bf921fb ;  /* 0x3bf921fb000b7882 */ /* 0x000fc40000000000 */
[-C--:B--2---:R-:W-:Y:S02]  /*03c0*/  @P0 SHF.L.W.U32.HI R2, R3, R5.reuse, R2 ;  /* 0x0000000503020219 */ /* 0x084fe40000010e02 */
[----:B----4-:R-:W-:Y:S02]  /*03d0*/  @P0 SHF.L.W.U32.HI R3, R4, R5, R3 ;  /* 0x0000000504030219 */ /* 0x010fe40000010e03 */
[----:B------:R-:W-:Y:S02]  /*03e0*/  ISETP.GE.AND P0, PT, R13, RZ, PT ;  /* 0x000000ff0d00720c */ /* 0x000fe40003f06270 */
[C---:B------:R-:W-:Y:S02]  /*03f0*/  SHF.L.W.U32.HI R4, R3.reuse, 0x2, R2 ;  /* 0x0000000203047819 */ /* 0x040fe40000010e02 */
[----:B------:R-:W-:Y:S02]  /*0400*/  SHF.L.U32 R3, R3, 0x2, RZ ;  /* 0x0000000203037819 */ /* 0x000fe400000006ff */
[----:B------:R-:W-:-:S02]  /*0410*/  SHF.R.S32.HI R5, RZ, 0x1f, R4 ;  /* 0x0000001fff057819 */ /* 0x000fc40000011404 */
[C---:B------:R-:W-:Y:S02]  /*0420*/  LOP3.LUT R13, R4.reuse, R13, RZ, 0x3c, !PT ;  /* 0x0000000d040d7212 */ /* 0x040fe400078e3cff */
[C---:B------:R-:W-:Y:S02]  /*0430*/  LOP3.LUT R10, R5.reuse, R3, RZ, 0x3c, !PT ;  /* 0x00000003050a7212 */ /* 0x040fe400078e3cff */
[----:B------:R-:W-:Y:S02]  /*0440*/  LOP3.LUT R11, R5, R4, RZ, 0x3c, !PT ;  /* 0x00000004050b7212 */ /* 0x000fe400078e3cff */
[----:B------:R-:W-:Y:S02]  /*0450*/  SHF.R.U32.HI R3, RZ, 0x1e, R2 ;  /* 0x0000001eff037819 */ /* 0x000fe40000011602 */
[----:B------:R-:W-:Y:S02]  /*0460*/  ISETP.GE.AND P1, PT, R13, RZ, PT ;  /* 0x000000ff0d00720c */ /* 0x000fe40003f26270 */
[----:B------:R-:W1:Y:S01]  /*0470*/  I2F.F64.S64 R10, R10 ;  /* 0x0000000a000a7312 */ /* 0x000e620000301c00 */
[----:B------:R-:W-:-:S05]  /*0480*/  LEA.HI R2, R4, R3, RZ, 0x1 ;  /* 0x0000000304027211 */ /* 0x000fca00078f08ff */
[----:B------:R-:W-:-:S04]  /*0490*/  IMAD.MOV R3, RZ, RZ, -R2 ;  /* 0x000000ffff037224 */ /* 0x000fc800078e0a02 */
[----:B------:R-:W-:Y:S01]  /*04a0*/  @!P0 IMAD.MOV.U32 R2, RZ, RZ, R3 ;  /* 0x000000ffff028224 */ /* 0x000fe200078e0003 */
[----:B-1----:R-:W-:-:S10]  /*04b0*/  DMUL R14, R10, UR10 ;  /* 0x0000000a0a0e7c28 */ /* 0x002fd40008000000 */
[----:B------:R-:W1:Y:S02]  /*04c0*/  F2F.F32.F64 R14, R14 ;  /* 0x0000000e000e7310 */ /* 0x000e640000301000 */
[----:B01----:R-:W-:-:S07]  /*04d0*/  FSEL R3, -R14, R14, !P1 ;  /* 0x0000000e0e037208 */ /* 0x003fce0004800100 */
.L_x_1:
[----:B------:R-:W-:Y:S05]  /*04e0*/  BSYNC.RECONVERGENT B0 ;  /* 0x0000000000007941 */ /* 0x000fea0003800200 */
.L_x_0:
[----:B------:R-:W-:Y:S01]  /*04f0*/  FFMA R17, R9, 0.0020000000949949026108, R12 ;  /* 0x3b03126f09117823 */ /* 0x000fe2000000000c */
[----:B------:R-:W-:Y:S02]  /*0500*/  IMAD.MOV.U32 R16, RZ, RZ, 0x37cbac00 ;  /* 0x37cbac00ff107424 */ /* 0x000fe400078e00ff */
[----:B------:R-:W-:Y:S01]  /*0510*/  FMUL R5, R3, R3 ;  /* 0x0000000303057220 */ /* 0x000fe20000400000 */
[----:B------:R-:W-:Y:S01]  /*0520*/  LOP3.LUT R10, R2, 0x1, RZ, 0xc0, !PT ;  /* 0x00000001020a7812 */ /* 0x000fe200078ec0ff */
[----:B------:R-:W-:Y:S01]  /*0530*/  FMUL R4, R17, 0.63661974668502807617 ;  /* 0x3f22f98311047820 */ /* 0x000fe20000400000 */
[----:B------:R-:W-:Y:S02]  /*0540*/  IMAD.MOV.U32 R15, RZ, RZ, 0x3d2aaabb ;  /* 0x3d2aaabbff0f7424 */ /* 0x000fe400078e00ff */
[----:B------:R-:W-:Y:S01]  /*0550*/  FFMA R8, R5, R16, -0.0013887860113754868507 ;  /* 0xbab607ed05087423 */ /* 0x000fe20000000010 */
[----:B------:R-:W-:Y:S01]  /*0560*/  ISETP.NE.U32.AND P0, PT, R10, 0x1, PT ;  /* 0x000000010a00780c */ /* 0x000fe20003f05070 */
[----:B------:R-:W-:Y:S01]  /*0570*/  BSSY.RECONVERGENT B0, `(.L_x_3) ;  /* 0x0000046000007945 */ /* 0x000fe20003800200 */
[----:B------:R-:W-:Y:S01]  /*0580*/  MOV R14, 0x3effffff ;  /* 0x3effffff000e7802 */ /* 0x000fe20000000f00 */
[----:B------:R-:W0:Y:S01]  /*0590*/  F2I.NTZ R4, R4 ;  /* 0x0000000400047305 */ /* 0x000e220000203100 */
[----:B------:R-:W-:-:S02]  /*05a0*/  FSEL R8, R8, -0.00019574658654164522886, !P0 ;  /* 0xb94d415308087808 */ /* 0x000fc40004000000 */
[----:B------:R-:W-:Y:S02]  /*05b0*/  FSEL R10, R15, 0.0083327032625675201416, !P0 ;  /* 0x3c0885e40f0a7808 */ /* 0x000fe40004000000 */
[----:B------:R-:W-:Y:S02]  /*05c0*/  LOP3.LUT P1, RZ, R2, 0x2, RZ, 0xc0, !PT ;  /* 0x0000000202ff7812 */ /* 0x000fe4000782c0ff */
[----:B------:R-:W-:Y:S01]  /*05d0*/  FSEL R2, R3, 1, P0 ;  /* 0x3f80000003027808 */ /* 0x000fe20000000000 */
[----:B------:R-:W-:Y:S01]  /*05e0*/  FFMA R8, R5, R8, R10 ;  /* 0x0000000805087223 */ /* 0x000fe2000000000a */
[----:B------:R-:W-:Y:S02]  /*05f0*/  FSEL R10, -R14, -0.16666662693023681641, !P0 ;  /* 0xbe2aaaa80e0a7808 */ /* 0x000fe40004000100 */
[----:B------:R-:W-:-:S03]  /*0600*/  FSETP.GE.AND P0, PT, |R17|, 105615, PT ;  /* 0x47ce47801100780b */ /* 0x000fc60003f06200 */
[C---:B------:R-:W-:Y:S01]  /*0610*/  FFMA R8, R5.reuse, R8, R10 ;  /* 0x0000000805087223 */ /* 0x040fe2000000000a */
[----:B0-----:R-:W-:Y:S01]  /*0620*/  I2FP.F32.S32 R18, R4 ;  /* 0x0000000400127245 */ /* 0x001fe20000201400 */
[----:B------:R-:W-:-:S04]  /*0630*/  FFMA R5, R5, R2, RZ ;  /* 0x0000000205057223 */ /* 0x000fc800000000ff */
[----:B------:R-:W-:Y:S01]  /*0640*/  FFMA R3, R18, -1.5707962512969970703, R17 ;  /* 0xbfc90fda12037823 */ /* 0x000fe20000000011 */
[----:B------:R-:W-:-:S03]  /*0650*/  FFMA R13, R5, R8, R2 ;  /* 0x00000008050d7223 */ /* 0x000fc60000000002 */
[----:B------:R-:W-:Y:S01]  /*0660*/  FFMA R3, R18, -7.5497894158615963534e-08, R3 ;  /* 0xb3a2216812037823 */ /* 0x000fe20000000003 */
[----:B------:R-:W-:-:S03]  /*0670*/  @P1 FADD R13, RZ, -R13 ;  /* 0x8000000dff0d1221 */ /* 0x000fc60000000000 */
[----:B------:R-:W-:Y:S01]  /*0680*/  FFMA R2, R18, -5.3903029534742383927e-15, R3 ;  /* 0xa7c234c512027823 */ /* 0x000fe20000000003 */
[----:B------:R-:W-:Y:S06]  /*0690*/  @!P0 BRA `(.L_x_4) ;  /* 0x0000000000cc8947 */ /* 0x000fec0003800000 */
[----:B------:R-:W-:-:S13]  /*06a0*/  FSETP.NEU.AND P0, PT, |R17|, +INF , PT ;  /* 0x7f8000001100780b */ /* 0x000fda0003f0d200 */
[----:B------:R-:W-:Y:S01]  /*06b0*/  @!P0 FMUL R2, RZ, R17 ;  /* 0x00000011ff028220 */ /* 0x000fe20000400000 */
[----:B------:R-:W-:Y:S01]  /*06c0*/  @!P0 IMAD.MOV.U32 R4, RZ, RZ, RZ ;  /* 0x000000ffff048224 */ /* 0x000fe200078e00ff */
[----:B------:R-:W-:Y:S06]  /*06d0*/  @!P0 BRA `(.L_x_4) ;  /* 0x0000000000bc8947 */ /* 0x000fec0003800000 */
[----:B------:R-:W0:Y:S01]  /*06e0*/  LDC.64 R2, c[0x4][0x30] ;  /* 0x01000c00ff027b82 */ /* 0x000e220000000a00 */
[----:B------:R-:W-:Y:S01]  /*06f0*/  IMAD.SHL.U32 R4, R17, 0x100, RZ ;  /* 0x0000010011047824 */ /* 0x000fe200078e00ff */
[----:B------:R-:W-:Y:S01]  /*0700*/  UMOV UR5, URZ ;  /* 0x000000ff00057c82 */ /* 0x000fe20008000000 */
[----:B------:R-:W-:Y:S02]  /*0710*/  IMAD.MOV.U32 R8, RZ, RZ, RZ ;  /* 0x000000ffff087224 */ /* 0x000fe400078e00ff */
[----:B------:R-:W-:Y:S01]  /*0720*/  IMAD.MOV.U32 R18, RZ, RZ, RZ ;  /* 0x000000ffff127224 */ /* 0x000fe200078e00ff */
[----:B------:R-:W-:-:S07]  /*0730*/  LOP3.LUT R21, R4, 0x80000000, RZ, 0xfc, !PT ;  /* 0x8000000004157812 */ /* 0x000fce00078efcff */
.L_x_5:
[----:B0-----:R-:W-:-:S05]  /*0740*/  IMAD.WIDE.U32 R10, R18, 0x4, R2 ;  /* 0x00000004120a7825 */ /* 0x001fca00078e0002 */
[----:B-1----:R-:W2:Y:S01]  /*0750*/  LDG.E.CONSTANT R4, desc[UR8][R10.64] ;  /* 0x000000080a047981 */ /* 0x002ea2000c1e9900 */
[C---:B------:R-:W-:Y:S01]  /*0760*/  LEA R19, R18.reuse, R1, 0x2 ;  /* 0x0000000112137211 */ /* 0x040fe200078e10ff */
[----:B------:R-:W-:-:S05]  /*0770*/  VIADD R18, R18, 0x1 ;  /* 0x0000000112127836 */ /* 0x000fca0000000000 */
[----:B------:R-:W-:Y:S01]  /*0780*/  ISETP.NE.AND P0, PT, R18, 0x6, PT ;  /* 0x000000061200780c */ /* 0x000fe20003f05270 */
[----:B--2---:R-:W-:-:S03]  /*0790*/  IMAD.WIDE.U32 R4, R4, R21, RZ ;  /* 0x0000001504047225 */ /* 0x004fc600078e00ff */
[----:B------:R-:W-:-:S04]  /*07a0*/  IADD3 R4, P1, PT, R4, R8, RZ ;  /* 0x0000000804047210 */ /* 0x000fc80007f3e0ff */
[----:B------:R-:W-:Y:S01]  /*07b0*/  IADD3.X R8, PT, PT, R5, UR5, RZ, P1, !PT ;  /* 0x0000000505087c10 */ /* 0x000fe20008ffe4ff */
[----:B------:R1:W-:Y:S04]  /*07c0*/  STL [R19], R4 ;  /* 0x0000000413007387 */ /* 0x0003e80000100800 */
[----:B------:R-:W-:Y:S05]  /*07d0*/  @P0 BRA `(.L_x_5) ;  /* 0xfffffffc00d80947 */ /* 0x000fea000383ffff */
        /* <DEDUP_REMOVED lines=9> */
[----:B-1----:R-:W4:Y:S01]  /*0870*/  @P0 LDL R4, [R18+0x10] ;  /* 0x0000100012040983 */ /* 0x002f220000100800 */
[----:B------:R-:W-:Y:S01]  /*0880*/  LOP3.LUT R5, R5, 0x1f, RZ, 0xc0, !PT ;  /* 0x0000001f05057812 */ /* 0x000fe200078ec0ff */
[----:B------:R-:W-:Y:S01]  /*0890*/  UMOV UR10, 0x54442d19 ;  /* 0x54442d19000a7882 */ /* 0x000fe20000000000 */
[----:B------:R-:W-:-:S02]  /*08a0*/  UMOV UR11, 0x3bf921fb ;  /* 0x3bf921fb000b7882 */ /* 0x000fc40000000000 */
[-C--:B--2---:R-:W-:Y:S02]  /*08b0*/  @P0 SHF.L.W.U32.HI R2, R3, R5.reuse, R2 ;  /* 0x0000000503020219 */ /* 0x084fe40000010e02 */
[----:B----4-:R-:W-:Y:S02]  /*08c0*/  @P0 SHF.L.W.U32.HI R3, R4, R5, R3 ;  /* 0x0000000504030219 */ /* 0x010fe40000010e03 */
[----:B------:R-:W-:Y:S02]  /*08d0*/  ISETP.GE.AND P0, PT, R17, RZ, PT ;  /* 0x000000ff1100720c */ /* 0x000fe40003f06270 */
[C---:B------:R-:W-:Y:S01]  /*08e0*/  SHF.L.W.U32.HI R4, R3.reuse, 0x2, R2 ;  /* 0x0000000203047819 */ /* 0x040fe20000010e02 */
[----:B------:R-:W-:-:S03]  /*08f0*/  IMAD.SHL.U32 R3, R3, 0x4, RZ ;  /* 0x0000000403037824 */ /* 0x000fc600078e00ff */
[----:B------:R-:W-:Y:S02]  /*0900*/  SHF.R.S32.HI R5, RZ, 0x1f, R4 ;  /* 0x0000001fff057819 */ /* 0x000fe40000011404 */
[----:B------:R-:W-:Y:S02]  /*0910*/  LOP3.LUT R17, R4, R17, RZ, 0x3c, !PT ;  /* 0x0000001104117212 */ /* 0x000fe400078e3cff */
[C---:B------:R-:W-:Y:S02]  /*0920*/  LOP3.LUT R10, R5.reuse, R3, RZ, 0x3c, !PT ;  /* 0x00000003050a7212 */ /* 0x040fe400078e3cff */
[----:B------:R-:W-:Y:S02]  /*0930*/  LOP3.LUT R11, R5, R4, RZ, 0x3c, !PT ;  /* 0x00000004050b7212 */ /* 0x000fe400078e3cff */
[----:B------:R-:W-:Y:S02]  /*0940*/  SHF.R.U32.HI R3, RZ, 0x1e, R2 ;  /* 0x0000001eff037819 */ /* 0x000fe40000011602 */
[----:B------:R-:W-:-:S02]  /*0950*/  ISETP.GE.AND P1, PT, R17, RZ, PT ;  /* 0x000000ff1100720c */ /* 0x000fc40003f26270 */
[----:B------:R-:W1:Y:S01]  /*0960*/  I2F.F64.S64 R10, R10 ;  /* 0x0000000a000a7312 */ /* 0x000e620000301c00 */
[----:B------:R-:W-:-:S05]  /*0970*/  LEA.HI R4, R4, R3, RZ, 0x1 ;  /* 0x0000000304047211 */ /* 0x000fca00078f08ff */
[----:B------:R-:W-:-:S05]  /*0980*/  IMAD.MOV R2, RZ, RZ, -R4 ;  /* 0x000000ffff027224 */ /* 0x000fca00078e0a04 */
[----:B------:R-:W-:Y:S01]  /*0990*/  @!P0 MOV R4, R2 ;  /* 0x0000000200048202 */ /* 0x000fe20000000f00 */
[----:B-1----:R-:W-:-:S10]  /*09a0*/  DMUL R18, R10, UR10 ;  /* 0x0000000a0a127c28 */ /* 0x002fd40008000000 */
[----:B------:R-:W1:Y:S02]  /*09b0*/  F2F.F32.F64 R18, R18 ;  /* 0x0000001200127310 */ /* 0x000e640000301000 */
[----:B01----:R-:W-:-:S07]  /*09c0*/  FSEL R2, -R18, R18, !P1 ;  /* 0x0000001212027208 */ /* 0x003fce0004800100 */
.L_x_4:
[----:B------:R-:W-:Y:S05]  /*09d0*/  BSYNC.RECONVERGENT B0 ;  /* 0x0000000000007941 */ /* 0x000fea0003800200 */
.L_x_3:
[----:B------:R-:W-:Y:S01]  /*09e0*/  FFMA R5, R9, 0.0030000000260770320892, R12 ;  /* 0x3b449ba609057823 */ /* 0x000fe2000000000c */
[----:B------:R-:W-:Y:S01]  /*09f0*/  FMUL R11, R2, R2 ;  /* 0x00000002020b7220 */ /* 0x000fe20000400000 */
[C---:B------:R-:W-:Y:S01]  /*0a00*/  LOP3.LUT R12, R4.reuse, 0x1, RZ, 0xc0, !PT ;  /* 0x00000001040c7812 */ /* 0x040fe200078ec0ff */
[----:B------:R-:W-:Y:S02]  /*0a10*/  VIADD R4, R4, 0x1 ;  /* 0x0000000104047836 */ /* 0x000fe40000000000 */
[----:B------:R-:W-:Y:S01]  /*0a20*/  FADD R5, |R5|, 1 ;  /* 0x3f80000005057421 */ /* 0x000fe20000000200 */
[----:B------:R-:W-:Y:S01]  /*0a30*/  FFMA R16, R11, R16, -0.0013887860113754868507 ;  /* 0xbab607ed0b107423 */ /* 0x000fe20000000010 */
[----:B------:R-:W-:Y:S01]  /*0a40*/  ISETP.NE.U32.AND P2, PT, R12, 0x1, PT ;  /* 0x000000010c00780c */ /* 0x000fe20003f45070 */
[----:B------:R-:W-:Y:S01]  /*0a50*/  UIADD3 UR4, UPT, UPT, UR4, 0x1, URZ ;  /* 0x0000000104047890 */ /* 0x000fe2000fffe0ff */
[----:B------:R-:W-:Y:S01]  /*0a60*/  VIADD R3, R5, 0xc0d55555 ;  /* 0xc0d5555505037836 */ /* 0x000fe20000000000 */
[----:B------:R-:W-:-:S02]  /*0a70*/  LOP3.LUT P0, RZ, R4, 0x2, RZ, 0xc0, !PT ;  /* 0x0000000204ff7812 */ /* 0x000fc4000780c0ff */
[----:B------:R-:W-:Y:S01]  /*0a80*/  FSEL R4, R15, 0.0083327032625675201416, P2 ;  /* 0x3c0885e40f047808 */ /* 0x000fe20001000000 */
[----:B------:R-:W-:Y:S01]  /*0a90*/  UISETP.NE.AND UP0, UPT, UR4, 0x2710, UPT ;  /* 0x000027100400788c */ /* 0x000fe2000bf05270 */
[----:B------:R-:W-:Y:S01]  /*0aa0*/  LOP3.LUT R10, R3, 0xff800000, RZ, 0xc0, !PT ;  /* 0xff800000030a7812 */ /* 0x000fe200078ec0ff */
[----:B------:R-:W-:Y:S01]  /*0ab0*/  IMAD.MOV.U32 R3, RZ, RZ, 0x3e055027 ;  /* 0x3e055027ff037424 */ /* 0x000fe200078e00ff */
[----:B------:R-:W-:Y:S02]  /*0ac0*/  FSEL R16, R16, -0.00019574658654164522886, P2 ;  /* 0xb94d415310107808 */ /* 0x000fe40001000000 */
[C---:B------:R-:W-:Y:S01]  /*0ad0*/  ISETP.GT.U32.AND P1, PT, R5.reuse, 0x7f7fffff, PT ;  /* 0x7f7fffff0500780c */ /* 0x040fe20003f24070 */
[----:B------:R-:W-:Y:S01]  /*0ae0*/  IMAD.IADD R8, R5, 0x1, -R10 ;  /* 0x0000000105087824 */ /* 0x000fe200078e0a0a */
[----:B------:R-:W-:Y:S01]  /*0af0*/  FSEL R14, -R14, -0.16666662693023681641, P2 ;  /* 0xbe2aaaa80e0e7808 */ /* 0x000fe20001000100 */
[----:B------:R-:W-:Y:S01]  /*0b00*/  FFMA R4, R11, R16, R4 ;  /* 0x000000100b047223 */ /* 0x000fe20000000004 */
[----:B------:R-:W-:Y:S01]  /*0b10*/  FSEL R2, R2, 1, !P2 ;  /* 0x3f80000002027808 */ /* 0x000fe20005000000 */
[----:B------:R-:W-:-:S02]  /*0b20*/  FADD R8, R8, -1 ;  /* 0xbf80000008087421 */ /* 0x000fc40000000000 */
[C---:B------:R-:W-:Y:S02]  /*0b30*/  FFMA R4, R11.reuse, R4, R14 ;  /* 0x000000040b047223 */ /* 0x040fe4000000000e */
[----:B------:R-:W-:Y:S01]  /*0b40*/  FFMA R3, R8, -R3, 0.14084610342979431152 ;  /* 0x3e1039f608037423 */ /* 0x000fe20000000803 */
[----:B------:R-:W-:-:S03]  /*0b50*/  FFMA R11, R11, R2, RZ ;  /* 0x000000020b0b7223 */ /* 0x000fc600000000ff */
[----:B------:R-:W-:Y:S01]  /*0b60*/  FFMA R3, R8, R3, -0.12148627638816833496 ;  /* 0xbdf8cdcc08037423 */ /* 0x000fe20000000003 */
[----:B------:R-:W-:-:S03]  /*0b70*/  FFMA R2, R11, R4, R2 ;  /* 0x000000040b027223 */ /* 0x000fc60000000002 */
[----:B------:R-:W-:Y:S01]  /*0b80*/  FFMA R3, R8, R3, 0.13980610668659210205 ;  /* 0x3e0f295508037423 */ /* 0x000fe20000000003 */
[----:B------:R-:W-:-:S03]  /*0b90*/  @P0 FADD R2, RZ, -R2 ;  /* 0x80000002ff020221 */ /* 0x000fc60000000000 */
[----:B------:R-:W-:Y:S01]  /*0ba0*/  FFMA R3, R8, R3, -0.16684235632419586182 ;  /* 0xbe2ad8b908037423 */ /* 0x000fe20000000003 */
[----:B------:R-:W-:-:S03]  /*0bb0*/  FMUL R13, R13, R2 ;  /* 0x000000020d0d7220 */ /* 0x000fc60000400000 */
[----:B------:R-:W-:-:S04]  /*0bc0*/  FFMA R3, R8, R3, 0.20012299716472625732 ;  /* 0x3e4ced0b08037423 */ /* 0x000fc80000000003 */
[----:B------:R-:W-:-:S04]  /*0bd0*/  FFMA R3, R8, R3, -0.24999669194221496582 ;  /* 0xbe7fff2208037423 */ /* 0x000fc80000000003 */
[----:B------:R-:W-:-:S04]  /*0be0*/  FFMA R3, R8, R3, 0.33333182334899902344 ;  /* 0x3eaaaa7808037423 */ /* 0x000fc80000000003 */
[C---:B------:R-:W-:Y:S01]  /*0bf0*/  FFMA R15, R8.reuse, R3, -0.5 ;  /* 0xbf000000080f7423 */ /* 0x040fe20000000003 */
[----:B------:R-:W-:Y:S02]  /*0c00*/  I2FP.F32.S32 R3, R10 ;  /* 0x0000000a00037245 */ /* 0x000fe40000201400 */
[----:B------:R-:W-:Y:S01]  /*0c10*/  MOV R10, 0x7f800000 ;  /* 0x7f800000000a7802 */ /* 0x000fe20000000f00 */
[C---:B------:R-:W-:Y:S02]  /*0c20*/  FMUL R15, R8.reuse, R15 ;  /* 0x0000000f080f7220 */ /* 0x040fe40000400000 */
[----:B------:R-:W-:Y:S02]  /*0c30*/  FFMA R3, R3, 1.1920928955078125e-07, RZ ;  /* 0x3400000003037823 */ /* 0x000fe400000000ff */
[----:B------:R-:W-:-:S04]  /*0c40*/  FFMA R8, R8, R15, R8 ;  /* 0x0000000f08087223 */ /* 0x000fc80000000008 */
[----:B------:R-:W-:Y:S01]  /*0c50*/  FFMA R3, R3, 0.69314718246459960938, R8 ;  /* 0x3f31721803037823 */ /* 0x000fe20000000008 */
[C---:B------:R-:W-:Y:S01]  /*0c60*/  @P1 FFMA R3, R5.reuse, R10, +INF ;  /* 0x7f80000005031423 */ /* 0x040fe2000000000a */
[----:B------:R-:W-:-:S04]  /*0c70*/  FSETP.NEU.AND P1, PT, R5, RZ, PT ;  /* 0x000000ff0500720b */ /* 0x000fc80003f2d000 */
[----:B------:R-:W-:-:S05]  /*0c80*/  FSEL R3, R3, -INF , P1 ;  /* 0xff80000003037808 */ /* 0x000fca0000800000 */
[----:B------:R-:W-:Y:S01]  /*0c90*/  FFMA R0, R13, R3, R0 ;  /* 0x000000030d007223 */ /* 0x000fe20000000000 */
[----:B------:R-:W-:Y:S06]  /*0ca0*/  BRA.U UP0, `(.L_x_6) ;  /* 0xfffffff500047547 */ /* 0x000fec000b83ffff */
[----:B------:R-:W-:-:S13]  /*0cb0*/  ISETP.NE.AND P0, PT, R7, RZ, PT ;  /* 0x000000ff0700720c */ /* 0x000fda0003f05270 */
[----:B------:R-:W-:Y:S05]  /*0cc0*/  @P0 EXIT ;  /* 0x000000000000094d */ /* 0x000fea0003800000 */
[----:B------:R-:W0:Y:S01]  /*0cd0*/  LDC R10, c[0x0][0x380] ;  /* 0x0000e000ff0a7b82 */ /* 0x000e220000000800 */
[----:B------:R-:W1:Y:S01]  /*0ce0*/  F2F.F64.F32 R2, R0 ;  /* 0x0000000000027310 */ /* 0x000e620000201800 */
[----:B------:R-:W-:Y:S01]  /*0cf0*/  MOV R8, 0x0 ;  /* 0x0000000000087802 */ /* 0x000fe20000000f00 */
[----:B------:R-:W2:Y:S01]  /*0d00*/  LDCU.64 UR4, c[0x4][0x28] ;  /* 0x01000500ff0477ac */ /* 0x000ea20008000a00 */
[----:B---3--:R-:W-:-:S04]  /*0d10*/  IADD3 R6, P0, P1, R1, 0x20, R6 ;  /* 0x0000002001067810 */ /* 0x008fc8000791e006 */
[----:B------:R-:W3:Y:S01]  /*0d20*/  LDC.64 R8, c[0x4][R8] ;  /* 0x0100000008087b82 */ /* 0x000ee20000000a00 */
[----:B------:R-:W-:Y:S01]  /*0d30*/  IADD3.X R7, PT, PT, RZ, UR7, RZ, P0, P1 ;  /* 0x00000007ff077c10 */ /* 0x000fe200087e24ff */
[----:B-1----:R1:W-:Y:S01]  /*0d40*/  STL.64 [R1+0x28], R2 ;  /* 0x0000280201007387 */ /* 0x0023e20000100a00 */
[----:B--2---:R-:W-:Y:S02]  /*0d50*/  IMAD.U32 R4, RZ, RZ, UR4 ;  /* 0x00000004ff047e24 */ /* 0x004fe4000f8e00ff */
[----:B------:R-:W-:Y:S01]  /*0d60*/  IMAD.U32 R5, RZ, RZ, UR5 ;  /* 0x00000005ff057e24 */ /* 0x000fe2000f8e00ff */
[----:B0-----:R1:W-:Y:S06]  /*0d70*/  STL [R1+0x20], R10 ;  /* 0x0000200a01007387 */ /* 0x0013ec0000100800 */
[----:B------:R-:W-:-:S07]  /*0d80*/  LEPC R20, `(.L_x_7) ;  /* 0x000000001014794e */ /* 0x000fce0000000000 */
[----:B-1-3--:R-:W-:Y:S05]  /*0d90*/  CALL.ABS.NOINC R8 ;  /* 0x0000000008007343 */ /* 0x00afea0003c00000 */
.L_x_7:
[----:B------:R-:W-:Y:S05]  /*0da0*/  EXIT ;  /* 0x000000000000794d */ /* 0x000fea0003800000 */
.L_x_8:
[----:B------:R-:W-:-:S00]  /*0db0*/  BRA `(.L_x_8) ;  /* 0xfffffffc00fc7947 */ /* 0x000fc0000383ffff */
[----:B------:R-:W-:-:S00]  /*0dc0*/  NOP ;  /* 0x0000000000007918 */ /* 0x000fc00000000000 */
        /* <DEDUP_REMOVED lines=11> */
.L_x_165:


//--------------------- .text._Z21medium_compute_kerneli --------------------------
	.section	.text._Z21medium_compute_kerneli,"ax",@progbits
	.align	128
        .global         _Z21medium_compute_kerneli
        .type           _Z21medium_compute_kerneli,@function
        .size           _Z21medium_compute_kerneli,(.L_x_166 - _Z21medium_compute_kerneli)
        .other          _Z21medium_compute_kerneli,@"STO_CUDA_ENTRY STV_DEFAULT"
_Z21medium_compute_kerneli:
.text._Z21medium_compute_kerneli:
        /* <DEDUP_REMOVED lines=12> */
.L_x_15:
        /* <DEDUP_REMOVED lines=16> */
[----:B------:R-:W0:Y:S01]  /*01c0*/  LDCU.64 UR10, c[0x4][0x30] ;  /* 0x01000600ff0a77ac */ /* 0x000e220008000a00 */
[----:B------:R-:W-:Y:S02]  /*01d0*/  IMAD.MOV.U32 R8, RZ, RZ, RZ ;  /* 0x000000ffff087224 */ /* 0x000fe400078e00ff */
[----:B------:R-:W-:Y:S01]  /*01e0*/  IMAD.MOV.U32 R2, RZ, RZ, R1 ;  /* 0x000000ffff027224 */ /* 0x000fe200078e0001 */
[----:B------:R-:W-:Y:S01]  /*01f0*/  LOP3.LUT R15, R3, 0x80000000, RZ, 0xfc, !PT ;  /* 0x80000000030f7812 */ /* 0x000fe200078efcff */
[----:B------:R-:W-:Y:S01]  /*0200*/  UMOV UR6, URZ ;  /* 0x000000ff00067c82 */ /* 0x000fe20008000000 */
[----:B------:R-:W-:-:S05]  /*0210*/  UMOV UR5, URZ ;  /* 0x000000ff00057c82 */ /* 0x000fca0008000000 */
.L_x_11:
        /* <DEDUP_REMOVED lines=39> */
[----:B------:R-:W-:-:S04]  /*0490*/  IMAD.MOV R3, RZ, RZ, -R2 ;  /* 0x000000ffff037224 */ /* 0x000fc800078e0a02 */
[----:B------:R-:W-:Y:S01]  /*04a0*/  @!P0 IMAD.MOV.U32 R2, RZ, RZ, R3 ;  /* 0x000000ffff028224 */ /* 0x000fe200078e0003 */
[----:B-1----:R-:W-:-:S10]  /*04b0*/  DMUL R14, R10, UR10 ;  /* 0x0000000a0a0e7c28 */ /* 0x002fd40008000000 */
[----:B------:R-:W1:Y:S02]  /*04c0*/  F2F.F32.F64 R14, R14 ;  /* 0x0000000e000e7310 */ /* 0x000e640000301000 */
[----:B01----:R-:W-:-:S07]  /*04d0*/  FSEL R3, -R14, R14, !P1 ;  /* 0x0000000e0e037208 */ /* 0x003fce0004800100 */
.L_x_10:
[----:B------:R-:W-:Y:S05]  /*04e0*/  BSYNC.RECONVERGENT B0 ;  /* 0x0000000000007941 */ /* 0x000fea0003800200 */
.L_x_9:
        /* <DEDUP_REMOVED lines=8> */
[----:B------:R-:W-:Y:S01]  /*0570*/  IMAD.MOV.U32 R12, RZ, RZ, 0x3effffff ;  /* 0x3effffffff0c7424 */ /* 0x000fe200078e00ff */
[----:B------:R-:W-:Y:S01]  /*0580*/  LOP3.LUT P0, RZ, R2, 0x2, RZ, 0xc0, !PT ;  /* 0x0000000202ff7812 */ /* 0x000fe2000780c0ff */
[----:B------:R-:W0:Y:S01]  /*0590*/  F2I.NTZ R4, R4 ;  /* 0x0000000400047305 */ /* 0x000e220000203100 */
[----:B------:R-:W-:Y:S01]  /*05a0*/  FSEL R8, R8, -0.00019574658654164522886, !P1 ;  /* 0xb94d415308087808 */ /* 0x000fe20004800000 */
[----:B------:R-:W-:Y:S01]  /*05b0*/  BSSY.RECONVERGENT B0, `(.L_x_12) ;  /* 0x0000042000007945 */ /* 0x000fe20003800200 */
[----:B------:R-:W-:-:S02]  /*05c0*/  FSEL R10, R14, 0.0083327032625675201416, !P1 ;  /* 0x3c0885e40e0a7808 */ /* 0x000fc40004800000 */
[----:B------:R-:W-:-:S03]  /*05d0*/  FSEL R2, R3, 1, P1 ;  /* 0x3f80000003027808 */ /* 0x000fc60000800000 */
        /* <DEDUP_REMOVED lines=22> */
.L_x_14:
[----:B0-----:R-:W-:-:S05]  /*0740*/  IMAD.WIDE.U32 R10, R16, 0x4, R2 ;  /* 0x00000004100a7825 */ /* 0x001fca00078e0002 */
[----:B------:R-:W2:Y:S01]  /*0750*/  LDG.E.CONSTANT R4, desc[UR8][R10.64] ;  /* 0x000000080a047981 */ /* 0x000ea2000c1e9900 */
[C---:B-1----:R-:W-:Y:S02]  /*0760*/  IMAD R18, R16.reuse, 0x4, R1 ;  /* 0x0000000410127824 */ /* 0x042fe400078e0201 */
        /* <DEDUP_REMOVED lines=38> */
.L_x_13:
[----:B------:R-:W-:Y:S05]  /*09d0*/  BSYNC.RECONVERGENT B0 ;  /* 0x0000000000007941 */ /* 0x000fea0003800200 */
.L_x_12:
[----:B------:R-:W-:Y:S01]  /*09e0*/  FMUL R3, R2, R2 ;  /* 0x0000000202037220 */ /* 0x000fe20000400000 */
[C---:B------:R-:W-:Y:S01]  /*09f0*/  LOP3.LUT R5, R4.reuse, 0x1, RZ, 0xc0, !PT ;  /* 0x0000000104057812 */ /* 0x040fe200078ec0ff */
[----:B------:R-:W-:Y:S01]  /*0a00*/  VIADD R4, R4, 0x1 ;  /* 0x0000000104047836 */ /* 0x000fe20000000000 */
[----:B------:R-:W-:Y:S01]  /*0a10*/  UIADD3 UR4, UPT, UPT, UR4, 0x1, URZ ;  /* 0x0000000104047890 */ /* 0x000fe2000fffe0ff */
[----:B------:R-:W-:Y:S01]  /*0a20*/  FFMA R13, R3, R13, -0.0013887860113754868507 ;  /* 0xbab607ed030d7423 */ /* 0x000fe2000000000d */
[----:B------:R-:W-:Y:S02]  /*0a30*/  ISETP.NE.U32.AND P0, PT, R5, 0x1, PT ;  /* 0x000000010500780c */ /* 0x000fe40003f05070 */
[----:B------:R-:W-:Y:S01]  /*0a40*/  LOP3.LUT P1, RZ, R4, 0x2, RZ, 0xc0, !PT ;  /* 0x0000000204ff7812 */ /* 0x000fe2000782c0ff */
[----:B------:R-:W-:Y:S01]  /*0a50*/  UISETP.NE.AND UP0, UPT, UR4, 0x3e8, UPT ;  /* 0x000003e80400788c */ /* 0x000fe2000bf05270 */
[----:B------:R-:W-:Y:S02]  /*0a60*/  FSEL R14, R14, 0.0083327032625675201416, P0 ;  /* 0x3c0885e40e0e7808 */ /* 0x000fe40000000000 */
[----:B------:R-:W-:-:S02]  /*0a70*/  FSEL R8, R13, -0.00019574658654164522886, P0 ;  /* 0xb94d41530d087808 */ /* 0x000fc40000000000 */
[----:B------:R-:W-:Y:S02]  /*0a80*/  FSEL R2, R2, 1, !P0 ;  /* 0x3f80000002027808 */ /* 0x000fe40004000000 */
[----:B------:R-:W-:Y:S01]  /*0a90*/  FSEL R11, -R12, -0.16666662693023681641, P0 ;  /* 0xbe2aaaa80c0b7808 */ /* 0x000fe20000000100 */
[C---:B------:R-:W-:Y:S02]  /*0aa0*/  FFMA R8, R3.reuse, R8, R14 ;  /* 0x0000000803087223 */ /* 0x040fe4000000000e */
[C---:B------:R-:W-:Y:S02]  /*0ab0*/  FFMA R5, R3.reuse, R2, RZ ;  /* 0x0000000203057223 */ /* 0x040fe400000000ff */
[----:B------:R-:W-:-:S04]  /*0ac0*/  FFMA R8, R3, R8, R11 ;  /* 0x0000000803087223 */ /* 0x000fc8000000000b */
[----:B------:R-:W-:-:S04]  /*0ad0*/  FFMA R2, R5, R8, R2 ;  /* 0x0000000805027223 */ /* 0x000fc80000000002 */
[----:B------:R-:W-:-:S04]  /*0ae0*/  @P1 FADD R2, RZ, -R2 ;  /* 0x80000002ff021221 */ /* 0x000fc80000000000 */
        /* <DEDUP_REMOVED lines=17> */
.L_x_16:
[----:B------:R-:W-:Y:S05]  /*0c00*/  EXIT ;  /* 0x000000000000794d */ /* 0x000fea0003800000 */
.L_x_17:
        /* <DEDUP_REMOVED lines=15> */
.L_x_166:


//--------------------- .text._Z20light_compute_kerneli --------------------------
	.section	.text._Z20light_compute_kerneli,"ax",@progbits
	.align	128
        .global         _Z20light_compute_kerneli
        .type           _Z20light_compute_kerneli,@function
        .size           _Z20light_compute_kerneli,(.L_x_167 - _Z20light_compute_kerneli)
        .other          _Z20light_compute_kerneli,@"STO_CUDA_ENTRY STV_DEFAULT"
_Z20light_compute_kerneli:
.text._Z20light_compute_kerneli:
        /* <DEDUP_REMOVED lines=12> */
.L_x_21:
        /* <DEDUP_REMOVED lines=22> */
.L_x_20:
        /* <DEDUP_REMOVED lines=44> */
.L_x_19:
[----:B------:R-:W-:Y:S05]  /*04e0*/  BSYNC.RECONVERGENT B0 ;  /* 0x0000000000007941 */ /* 0x000fea0003800200 */
.L_x_18:
[----:B------:R-:W-:Y:S01]  /*04f0*/  LOP3.LUT R8, R2, 0x1, RZ, 0xc0, !PT ;  /* 0x0000000102087812 */ /* 0x000fe200078ec0ff */
[----:B------:R-:W-:Y:S02]  /*0500*/  IMAD.MOV.U32 R4, RZ, RZ, 0x37cbac00 ;  /* 0x37cbac00ff047424 */ /* 0x000fe400078e00ff */
[----:B------:R-:W-:Y:S01]  /*0510*/  FMUL R5, R3, R3 ;  /* 0x0000000303057220 */ /* 0x000fe20000400000 */
[----:B------:R-:W-:Y:S01]  /*0520*/  IMAD.MOV.U32 R11, RZ, RZ, 0x3effffff ;  /* 0x3effffffff0b7424 */ /* 0x000fe200078e00ff */
[----:B------:R-:W-:Y:S01]  /*0530*/  ISETP.NE.U32.AND P0, PT, R8, 0x1, PT ;  /* 0x000000010800780c */ /* 0x000fe20003f05070 */
[----:B------:R-:W-:Y:S02]  /*0540*/  IMAD.MOV.U32 R8, RZ, RZ, 0x3d2aaabb ;  /* 0x3d2aaabbff087424 */ /* 0x000fe400078e00ff */
[----:B------:R-:W-:Y:S01]  /*0550*/  FFMA R4, R5, R4, -0.0013887860113754868507 ;  /* 0xbab607ed05047423 */ /* 0x000fe20000000004 */
[----:B------:R-:W-:Y:S01]  /*0560*/  LOP3.LUT P1, RZ, R2, 0x2, RZ, 0xc0, !PT ;  /* 0x0000000202ff7812 */ /* 0x000fe2000782c0ff */
[----:B------:R-:W-:Y:S01]  /*0570*/  UIADD3 UR4, UPT, UPT, UR4, 0x1, URZ ;  /* 0x0000000104047890 */ /* 0x000fe2000fffe0ff */
[----:B------:R-:W-:-:S02]  /*0580*/  FSEL R2, R3, 1, P0 ;  /* 0x3f80000003027808 */ /* 0x000fc40000000000 */
[----:B------:R-:W-:Y:S01]  /*0590*/  FSEL R4, R4, -0.00019574658654164522886, !P0 ;  /* 0xb94d415304047808 */ /* 0x000fe20004000000 */
[----:B------:R-:W-:Y:S01]  /*05a0*/  UISETP.NE.AND UP0, UPT, UR4, 0x64, UPT ;  /* 0x000000640400788c */ /* 0x000fe2000bf05270 */
[----:B------:R-:W-:Y:S01]  /*05b0*/  FSEL R8, R8, 0.0083327032625675201416, !P0 ;  /* 0x3c0885e408087808 */ /* 0x000fe20004000000 */
[----:B------:R-:W-:Y:S01]  /*05c0*/  FFMA R3, R5, R2, RZ ;  /* 0x0000000205037223 */ /* 0x000fe200000000ff */
[----:B------:R-:W-:-:S03]  /*05d0*/  FSEL R11, -R11, -0.16666662693023681641, !P0 ;  /* 0xbe2aaaa80b0b7808 */ /* 0x000fc60004000100 */
[----:B------:R-:W-:-:S04]  /*05e0*/  FFMA R4, R5, R4, R8 ;  /* 0x0000000405047223 */ /* 0x000fc80000000008 */
[----:B------:R-:W-:-:S04]  /*05f0*/  FFMA R4, R5, R4, R11 ;  /* 0x0000000405047223 */ /* 0x000fc8000000000b */
[----:B------:R-:W-:-:S04]  /*0600*/  FFMA R3, R3, R4, R2 ;  /* 0x0000000403037223 */ /* 0x000fc80000000002 */
[----:B------:R-:W-:-:S04]  /*0610*/  @P1 FADD R3, RZ, -R3 ;  /* 0x80000003ff031221 */ /* 0x000fc80000000000 */
[----:B------:R-:W-:Y:S01]  /*0620*/  FADD R0, R3, R0 ;  /* 0x0000000003007221 */ /* 0x000fe20000000000 */
        /* <DEDUP_REMOVED lines=16> */
.L_x_22:
[----:B------:R-:W-:Y:S05]  /*0730*/  EXIT ;  /* 0x000000000000794d */ /* 0x000fea0003800000 */
.L_x_23:
        /* <DEDUP_REMOVED lines=12> */
.L_x_167:


//--------------------- .text._Z23pipeline_generic_kernelPfS_ii --------------------------
	.section	.text._Z23pipeline_generic_kernelPfS_ii,"ax",@progbits
	.align	128
        .global         _Z23pipeline_generic_kernelPfS_ii
        .type           _Z23pipeline_generic_kernelPfS_ii,@function
        .size           _Z23pipeline_generic_kernelPfS_ii,(.L_x_168 - _Z23pipeline_generic_kernelPfS_ii)
        .other          _Z23pipeline_generic_kernelPfS_ii,@"STO_CUDA_ENTRY STV_DEFAULT"
_Z23pipeline_generic_kernelPfS_ii:
.text._Z23pipeline_generic_kernelPfS_ii:
[----:B------:R-:W-:Y:S01]  /*0000*/  LDC R1, c[0x0][0x37c] ;  /* 0x0000df00ff017b82 */ /* 0x000fe20000000800 */
[----:B------:R-:W0:Y:S07]  /*0010*/  S2R R7, SR_TID.X ;  /* 0x0000000000077919 */ /* 0x000e2e0000002100 */
[----:B------:R-:W0:Y:S01]  /*0020*/  S2UR UR4, SR_CTAID.X ;  /* 0x00000000000479c3 */ /* 0x000e220000002500 */
[----:B------:R-:W1:Y:S07]  /*0030*/  LDCU UR5, c[0x0][0x390] ;  /* 0x00007200ff0577ac */ /* 0x000e6e0008000800 */
[----:B------:R-:W0:Y:S02]  /*0040*/  LDC R0, c[0x0][0x360] ;  /* 0x0000d800ff007b82 */ /* 0x000e240000000800 */
[----:B0-----:R-:W-:-:S05]  /*0050*/  IMAD R7, R0, UR4, R7 ;  /* 0x0000000400077c24 */ /* 0x001fca000f8e0207 */
[----:B-1----:R-:W-:-:S13]  /*0060*/  ISETP.GE.AND P0, PT, R7, UR5, PT ;  /* 0x0000000507007c0c */ /* 0x002fda000bf06270 */
[----:B------:R-:W-:Y:S05]  /*0070*/  @P0 EXIT ;  /* 0x000000000000094d */ /* 0x000fea0003800000 */
[----:B------:R-:W0:Y:S01]  /*0080*/  LDC.64 R2, c[0x0][0x380] ;  /* 0x0000e000ff027b82 */ /* 0x000e220000000a00 */
[----:B------:R-:W1:Y:S01]  /*0090*/  LDCU.64 UR6, c[0x0][0x358] ;  /* 0x00006b00ff0677ac */ /* 0x000e620008000a00 */
[----:B------:R-:W2:Y:S06]  /*00a0*/  LDCU UR4, c[0x0][0x394] ;  /* 0x00007280ff0477ac */ /* 0x000eac0008000800 */
[----:B------:R-:W3:Y:S01]  /*00b0*/  LDC.64 R4, c[0x0][0x388] ;  /* 0x0000e200ff047b82 */ /* 0x000ee20000000a00 */
[----:B0-----:R-:W-:-:S06]  /*00c0*/  IMAD.WIDE R2, R7, 0x4, R2 ;  /* 0x0000000407027825 */ /* 0x001fcc00078e0202 */
[----:B-1----:R-:W4:Y:S01]  /*00d0*/  LDG.E R2, desc[UR6][R2.64] ;  /* 0x0000000602027981 */ /* 0x002f22000c1e1900 */
[----:B--2---:R-:W-:Y:S01]  /*00e0*/  UIADD3 UR4, UPT, UPT, UR4, 0x1, URZ ;  /* 0x0000000104047890 */ /* 0x004fe2000fffe0ff */
[----:B---3--:R-:W-:-:S05]  /*00f0*/  IMAD.WIDE R4, R7, 0x4, R4 ;  /* 0x0000000407047825 */ /* 0x008fca00078e0204 */
[----:B------:R-:W-:-:S05]  /*0100*/  I2FP.F32.S32 R9, UR4 ;  /* 0x0000000400097c45 */ /* 0x000fca0008201400 */
[----:B----4-:R-:W-:-:S05]  /*0110*/  FFMA R9, R2, R9, 0.10000000149011611938 ;  /* 0x3dcccccd02097423 */ /* 0x010fca0000000009 */
[----:B------:R-:W-:Y:S01]  /*0120*/  STG.E desc[UR6][R4.64], R9 ;  /* 0x0000000904007986 */ /* 0x000fe2000c101906 */
[----:B------:R-:W-:Y:S05]  /*0130*/  EXIT ;  /* 0x000000000000794d */ /* 0x000fea0003800000 */
.L_x_24:
        /* <DEDUP_REMOVED lines=12> */
.L_x_168:


//--------------------- .text._Z27pipeline_postprocess_kernelPfS_i --------------------------
	.section	.text._Z27pipeline_postprocess_kernelPfS_i,"ax",@progbits
	.align	128
        .global         _Z27pipeline_postprocess_kernelPfS_i
        .type           _Z27pipeline_postprocess_kernelPfS_i,@function
        .size           _Z27pipeline_postprocess_kernelPfS_i,(.L_x_169 - _Z27pipeline_postprocess_kernelPfS_i)
        .other          _Z27pipeline_postprocess_kernelPfS_i,@"STO_CUDA_ENTRY STV_DEFAULT"
_Z27pipeline_postprocess_kernelPfS_i:
.text._Z27pipeline_postprocess_kernelPfS_i:
        /* <DEDUP_REMOVED lines=9> */
[----:B------:R-:W1:Y:S07]  /*0090*/  LDCU.64 UR4, c[0x0][0x358] ;  /* 0x00006b00ff0477ac */ /* 0x000e6e0008000a00 */
[----:B------:R-:W2:Y:S01]  /*00a0*/  LDC.64 R4, c[0x0][0x388] ;  /* 0x0000e200ff047b82 */ /* 0x000ea20000000a00 */
[----:B0-----:R-:W-:-:S06]  /*00b0*/  IMAD.WIDE R2, R7, 0x4, R2 ;  /* 0x0000000407027825 */ /* 0x001fcc00078e0202 */
[----:B-1----:R-:W3:Y:S01]  /*00c0*/  LDG.E R2, desc[UR4][R2.64] ;  /* 0x0000000402027981 */ /* 0x002ee2000c1e1900 */
[----:B------:R-:W-:Y:S02]  /*00d0*/  HFMA2 R9, -RZ, RZ, 3.748046875, 0 ;  /* 0x437f0000ff097431 */ /* 0x000fe400000001ff */
[----:B--2---:R-:W-:-:S04]  /*00e0*/  IMAD.WIDE R4, R7, 0x4, R4 ;  /* 0x0000000407047825 */ /* 0x004fc800078e0204 */
[----:B---3--:R-:W-:-:S05]  /*00f0*/  FFMA R0, R2, R9, 128 ;  /* 0x4300000002007423 */ /* 0x008fca0000000009 */
[----:B------:R-:W-:-:S04]  /*0100*/  FMNMX R0, R0, 255, PT ;  /* 0x437f000000007809 */ /* 0x000fc80003800000 */
[----:B------:R-:W-:-:S05]  /*0110*/  FMNMX R7, RZ, R0, !PT ;  /* 0x00000000ff077209 */ /* 0x000fca0007800000 */
[----:B------:R-:W-:Y:S01]  /*0120*/  STG.E desc[UR4][R4.64], R7 ;  /* 0x0000000704007986 */ /* 0x000fe2000c101904 */
[----:B------:R-:W-:Y:S05]  /*0130*/  EXIT ;  /* 0x000000000000794d */ /* 0x000fea0003800000 */
.L_x_25:
        /* <DEDUP_REMOVED lines=12> */
.L_x_169:


//--------------------- .text._Z23pipeline_compute_kernelPfS_i --------------------------
	.section	.text._Z23pipeline_compute_kernelPfS_i,"ax",@progbits
	.align	128
        .global         _Z23pipeline_compute_kernelPfS_i
        .type           _Z23pipeline_compute_kernelPfS_i,@function
        .size           _Z23pipeline_compute_kernelPfS_i,(.L_x_170 - _Z23pipeline_compute_kernelPfS_i)
        .other          _Z23pipeline_compute_kernelPfS_i,@"STO_CUDA_ENTRY STV_DEFAULT"
_Z23pipeline_compute_kernelPfS_i:
.text._Z23pipeline_compute_kernelPfS_i:
        /* <DEDUP_REMOVED lines=10> */
[----:B0-----:R-:W-:-:S05]  /*00a0*/  IMAD.WIDE R2, R6, 0x4, R2 ;  /* 0x0000000406027825 */ /* 0x001fca00078e0202 */
[----:B-1----:R-:W2:Y:S01]  /*00b0*/  LDG.E R0, desc[UR6][R2.64] ;  /* 0x0000000602007981 */ /* 0x002ea2000c1e1900 */
[----:B------:R-:W-:Y:S01]  /*00c0*/  BSSY.RECONVERGENT B0, `(.L_x_26) ;  /* 0x0000069000007945 */ /* 0x000fe20003800200 */
[C---:B--2---:R-:W-:Y:S01]  /*00d0*/  FMUL R4, R0.reuse, 0.63661974668502807617 ;  /* 0x3f22f98300047820 */ /* 0x044fe20000400000 */
[----:B------:R-:W-:-:S03]  /*00e0*/  FSETP.GE.AND P0, PT, |R0|, 105615, PT ;  /* 0x47ce47800000780b */ /* 0x000fc60003f06200 */
        /* <DEDUP_REMOVED lines=13> */
[----:B------:R-:W-:Y:S01]  /*01c0*/  IMAD.MOV.U32 R7, RZ, RZ, RZ ;  /* 0x000000ffff077224 */ /* 0x000fe200078e00ff */
[----:B------:R-:W-:Y:S01]  /*01d0*/  LOP3.LUT R4, R2, 0x80000000, RZ, 0xfc, !PT ;  /* 0x8000000002047812 */ /* 0x000fe200078efcff */
[----:B------:R-:W-:Y:S01]  /*01e0*/  UMOV UR5, URZ ;  /* 0x000000ff00057c82 */ /* 0x000fe20008000000 */
[----:B------:R-:W-:-:S05]  /*01f0*/  UMOV UR4, URZ ;  /* 0x000000ff00047c82 */ /* 0x000fca0008000000 */
.L_x_28:
[----:B0-----:R-:W-:Y:S02]  /*0200*/  IMAD.U32 R14, RZ, RZ, UR8 ;  /* 0x00000008ff0e7e24 */ /* 0x001fe4000f8e00ff */
[----:B------:R-:W-:-:S05]  /*0210*/  IMAD.U32 R15, RZ, RZ, UR9 ;  /* 0x00000009ff0f7e24 */ /* 0x000fca000f8e00ff */
[----:B------:R-:W2:Y:S01]  /*0220*/  LDG.E.CONSTANT R3, desc[UR6][R14.64] ;  /* 0x000000060e037981 */ /* 0x000ea2000c1e9900 */
[----:B------:R-:W-:Y:S01]  /*0230*/  UIADD3 UR4, UPT, UPT, UR4, 0x1, URZ ;  /* 0x0000000104047890 */ /* 0x000fe2000fffe0ff */
[C---:B------:R-:W-:Y:S01]  /*0240*/  ISETP.EQ.AND P0, PT, R7.reuse, RZ, PT ;  /* 0x000000ff0700720c */ /* 0x040fe20003f02270 */
[----:B------:R-:W-:Y:S01]  /*0250*/  UIADD3 UR8, UP1, UPT, UR8, 0x4, URZ ;  /* 0x0000000408087890 */ /* 0x000fe2000ff3e0ff */
[C---:B------:R-:W-:Y:S01]  /*0260*/  ISETP.EQ.AND P1, PT, R7.reuse, 0x4, PT ;  /* 0x000000040700780c */ /* 0x040fe20003f22270 */
[----:B------:R-:W-:Y:S01]  /*0270*/  UISETP.NE.AND UP0, UPT, UR4, 0x6, UPT ;  /* 0x000000060400788c */ /* 0x000fe2000bf05270 */
[C---:B------:R-:W-:Y:S01]  /*0280*/  ISETP.EQ.AND P2, PT, R7.reuse, 0x8, PT ;  /* 0x000000080700780c */ /* 0x040fe20003f42270 */
[----:B------:R-:W-:Y:S01]  /*0290*/  UIADD3.X UR9, UPT, UPT, URZ, UR9, URZ, UP1, !UPT ;  /* 0x00000009ff097290 */ /* 0x000fe20008ffe4ff */
[C---:B------:R-:W-:Y:S02]  /*02a0*/  ISETP.EQ.AND P3, PT, R7.reuse, 0xc, PT ;  /* 0x0000000c0700780c */ /* 0x040fe40003f62270 */
[----:B------:R-:W-:-:S02]  /*02b0*/  ISETP.EQ.AND P4, PT, R7, 0x10, PT ;  /* 0x000000100700780c */ /* 0x000fc40003f82270 */
[C---:B------:R-:W-:Y:S01]  /*02c0*/  ISETP.EQ.AND P5, PT, R7.reuse, 0x14, PT ;  /* 0x000000140700780c */ /* 0x040fe20003fa2270 */
[----:B------:R-:W-:Y:S02]  /*02d0*/  VIADD R7, R7, 0x4 ;  /* 0x0000000407077836 */ /* 0x000fe40000000000 */
[----:B--2---:R-:W-:-:S03]  /*02e0*/  IMAD.WIDE.U32 R2, R3, R4, RZ ;  /* 0x0000000403027225 */ /* 0x004fc600078e00ff */
[----:B------:R-:W-:-:S04]  /*02f0*/  IADD3 R2, P6, PT, R2, R13, RZ ;  /* 0x0000000d02027210 */ /* 0x000fc80007fde0ff */
[----:B------:R-:W-:Y:S01]  /*0300*/  IADD3.X R13, PT, PT, R3, UR5, RZ, P6, !PT ;  /* 0x00000005030d7c10 */ /* 0x000fe2000b7fe4ff */
[--C-:B------:R-:W-:Y:S01]  /*0310*/  @P0 IMAD.MOV.U32 R5, RZ, RZ, R2.reuse ;  /* 0x000000ffff050224 */ /* 0x100fe200078e0002 */
[----:B------:R-:W-:Y:S01]  /*0320*/  @P4 MOV R9, R2 ;  /* 0x0000000200094202 */ /* 0x000fe20000000f00 */
[--C-:B------:R-:W-:Y:S02]  /*0330*/  @P1 IMAD.MOV.U32 R12, RZ, RZ, R2.reuse ;  /* 0x000000ffff0c1224 */ /* 0x100fe400078e0002 */
[--C-:B------:R-:W-:Y:S02]  /*0340*/  @P2 IMAD.MOV.U32 R11, RZ, RZ, R2.reuse ;  /* 0x000000ffff0b2224 */ /* 0x100fe400078e0002 */
[--C-:B------:R-:W-:Y:S02]  /*0350*/  @P3 IMAD.MOV.U32 R10, RZ, RZ, R2.reuse ;  /* 0x000000ffff0a3224 */ /* 0x100fe400078e0002 */
[----:B------:R-:W-:Y:S01]  /*0360*/  @P5 IMAD.MOV.U32 R8, RZ, RZ, R2 ;  /* 0x000000ffff085224 */ /* 0x000fe200078e0002 */
[----:B------:R-:W-:Y:S06]  /*0370*/  BRA.U UP0, `(.L_x_28) ;  /* 0xfffffffd00a07547 */ /* 0x000fec000b83ffff */
[----:B------:R-:W-:Y:S01]  /*0380*/  SHF.R.U32.HI R2, RZ, 0x17, R0 ;  /* 0x00000017ff027819 */ /* 0x000fe20000011600 */
[----:B------:R-:W-:Y:S03]  /*0390*/  BSSY.RECONVERGENT B1, `(.L_x_29) ;  /* 0x0000029000017945 */ /* 0x000fe60003800200 */
[C---:B------:R-:W-:Y:S02]  /*03a0*/  LOP3.LUT R3, R2.reuse, 0xe0, RZ, 0xc0, !PT ;  /* 0x000000e002037812 */ /* 0x040fe400078ec0ff */
[----:B------:R-:W-:-:S03]  /*03b0*/  LOP3.LUT P6, RZ, R2, 0x1f, RZ, 0xc0, !PT ;  /* 0x0000001f02ff7812 */ /* 0x000fc600078cc0ff */
[----:B------:R-:W-:-:S05]  /*03c0*/  VIADD R3, R3, 0xffffff80 ;  /* 0xffffff8003037836 */ /* 0x000fca0000000000 */
[----:B------:R-:W-:-:S05]  /*03d0*/  SHF.R.U32.HI R3, RZ, 0x5, R3 ;  /* 0x00000005ff037819 */ /* 0x000fca0000011603 */
[----:B------:R-:W-:-:S05]  /*03e0*/  IMAD.U32 R14, R3, -0x4, RZ ;  /* 0xfffffffc030e7824 */ /* 0x000fca00078e00ff */
[C---:B------:R-:W-:Y:S02]  /*03f0*/  ISETP.EQ.AND P3, PT, R14.reuse, -0x18, PT ;  /* 0xffffffe80e00780c */ /* 0x040fe40003f62270 */
[C---:B------:R-:W-:Y:S02]  /*0400*/  ISETP.EQ.AND P4, PT, R14.reuse, -0x14, PT ;  /* 0xffffffec0e00780c */ /* 0x040fe40003f82270 */
[C---:B------:R-:W-:Y:S02]  /*0410*/  ISETP.EQ.AND P2, PT, R14.reuse, -0x10, PT ;  /* 0xfffffff00e00780c */ /* 0x040fe40003f42270 */
[C---:B------:R-:W-:Y:S02]  /*0420*/  ISETP.EQ.AND P1, PT, R14.reuse, -0xc, PT ;  /* 0xfffffff40e00780c */ /* 0x040fe40003f22270 */
[C---:B------:R-:W-:Y:S02]  /*0430*/  ISETP.EQ.AND P0, PT, R14.reuse, -0x8, PT ;  /* 0xfffffff80e00780c */ /* 0x040fe40003f02270 */
[----:B------:R-:W-:-:S03]  /*0440*/  ISETP.EQ.AND P5, PT, R14, RZ, PT ;  /* 0x000000ff0e00720c */ /* 0x000fc60003fa2270 */
[--C-:B------:R-:W-:Y:S01]  /*0450*/  @P3 IMAD.MOV.U32 R3, RZ, RZ, R5.reuse ;  /* 0x000000ffff033224 */ /* 0x100fe200078e0005 */
[C---:B------:R-:W-:Y:S01]  /*0460*/  ISETP.EQ.AND P3, PT, R14.reuse, -0x4, PT ;  /* 0xfffffffc0e00780c */ /* 0x040fe20003f62270 */
[----:B------:R-:W-:Y:S02]  /*0470*/  @P4 IMAD.MOV.U32 R4, RZ, RZ, R5 ;  /* 0x000000ffff044224 */ /* 0x000fe400078e0005 */
[--C-:B------:R-:W-:Y:S01]  /*0480*/  @P4 IMAD.MOV.U32 R3, RZ, RZ, R12.reuse ;  /* 0x000000ffff034224 */ /* 0x100fe200078e000c */
[----:B------:R-:W-:Y:S01]  /*0490*/  ISETP.EQ.AND P4, PT, R14, 0x4, PT ;  /* 0x000000040e00780c */ /* 0x000fe20003f82270 */
[----:B------:R-:W-:Y:S01]  /*04a0*/  @P2 IMAD.MOV.U32 R3, RZ, RZ, R11 ;  /* 0x000000ffff032224 */ /* 0x000fe200078e000b */
[----:B------:R-:W-:Y:S01]  /*04b0*/  @P1 MOV R3, R10 ;  /* 0x0000000a00031202 */ /* 0x000fe20000000f00 */
[----:B------:R-:W-:Y:S02]  /*04c0*/  @P0 IMAD.MOV.U32 R3, RZ, RZ, R9 ;  /* 0x000000ffff030224 */ /* 0x000fe400078e0009 */
[----:B------:R-:W-:-:S02]  /*04d0*/  @P2 IMAD.MOV.U32 R4, RZ, RZ, R12 ;  /* 0x000000ffff042224 */ /* 0x000fc400078e000c */
[----:B------:R-:W-:Y:S02]  /*04e0*/  @P1 IMAD.MOV.U32 R4, RZ, RZ, R11 ;  /* 0x000000ffff041224 */ /* 0x000fe400078e000b */
[----:B------:R-:W-:Y:S02]  /*04f0*/  @P3 IMAD.MOV.U32 R3, RZ, RZ, R8 ;  /* 0x000000ffff033224 */ /* 0x000fe400078e0008 */
[----:B------:R-:W-:Y:S02]  /*0500*/  @P5 IMAD.MOV.U32 R3, RZ, RZ, R13 ;  /* 0x000000ffff035224 */ /* 0x000fe400078e000d */
[----:B------:R-:W-:Y:S02]  /*0510*/  @P0 IMAD.MOV.U32 R4, RZ, RZ, R10 ;  /* 0x000000ffff040224 */ /* 0x000fe400078e000a */
[----:B------:R-:W-:Y:S02]  /*0520*/  @P3 IMAD.MOV.U32 R4, RZ, RZ, R9 ;  /* 0x000000ffff043224 */ /* 0x000fe400078e0009 */
[----:B------:R-:W-:-:S02]  /*0530*/  @P5 IMAD.MOV.U32 R4, RZ, RZ, R8 ;  /* 0x000000ffff045224 */ /* 0x000fc400078e0008 */
[----:B------:R-:W-:Y:S02]  /*0540*/  @P4 IMAD.MOV.U32 R4, RZ, RZ, R13 ;  /* 0x000000ffff044224 */ /* 0x000fe400078e000d */
[----:B------:R-:W-:Y:S01]  /*0550*/  IMAD.MOV.U32 R7, RZ, RZ, R3 ;  /* 0x000000ffff077224 */ /* 0x000fe200078e0003 */
[----:B------:R-:W-:Y:S06]  /*0560*/  @!P6 BRA `(.L_x_30) ;  /* 0x00000000002ce947 */ /* 0x000fec0003800000 */
[----:B------:R-:W-:Y:S01]  /*0570*/  @P2 IMAD.MOV.U32 R3, RZ, RZ, R5 ;  /* 0x000000ffff032224 */ /* 0x000fe200078e0005 */
[----:B------:R-:W-:Y:S01]  /*0580*/  LOP3.LUT R2, R2, 0x1f, RZ, 0xc0, !PT ;  /* 0x0000001f02027812 */ /* 0x000fe200078ec0ff */
[----:B------:R-:W-:Y:S01]  /*0590*/  @P1 IMAD.MOV.U32 R3, RZ, RZ, R12 ;  /* 0x000000ffff031224 */ /* 0x000fe200078e000c */
[----:B------:R-:W-:Y:S01]  /*05a0*/  @P0 MOV R3, R11 ;  /* 0x0000000b00030202 */ /* 0x000fe20000000f00 */
[----:B------:R-:W-:Y:S01]  /*05b0*/  @P3 IMAD.MOV.U32 R3, RZ, RZ, R10 ;  /* 0x000000ffff033224 */ /* 0x000fe200078e000a */
[----:B------:R-:W-:Y:S01]  /*05c0*/  ISETP.EQ.AND P0, PT, R14, 0x8, PT ;  /* 0x000000080e00780c */ /* 0x000fe20003f02270 */
[----:B------:R-:W-:Y:S01]  /*05d0*/  @P5 IMAD.MOV.U32 R3, RZ, RZ, R9 ;  /* 0x000000ffff035224 */ /* 0x000fe200078e0009 */
[----:B------:R-:W-:Y:S01]  /*05e0*/  SHF.L.W.U32.HI R7, R4, R2, R7 ;  /* 0x0000000204077219 */ /* 0x000fe20000010e07 */
[----:B------:R-:W-:-:S10]  /*05f0*/  @P4 IMAD.MOV.U32 R3, RZ, RZ, R8 ;  /* 0x000000ffff034224 */ /* 0x000fd400078e0008 */
[----:B------:R-:W-:-:S05]  /*0600*/  @P0 IMAD.MOV.U32 R3, RZ, RZ, R13 ;  /* 0x000000ffff030224 */ /* 0x000fca00078e000d */
[----:B------:R-:W-:-:S07]  /*0610*/  SHF.L.W.U32.HI R4, R3, R2, R4 ;  /* 0x0000000203047219 */ /* 0x000fce0000010e04 */
.L_x_30:
[----:B------:R-:W-:Y:S05]  /*0620*/  BSYNC.RECONVERGENT B1 ;  /* 0x0000000000017941 */ /* 0x000fea0003800200 */
.L_x_29:
[C---:B------:R-:W-:Y:S01]  /*0630*/  SHF.L.W.U32.HI R16, R4.reuse, 0x2, R7 ;  /* 0x0000000204107819 */ /* 0x040fe20000010e07 */
[----:B------:R-:W-:Y:S01]  /*0640*/  IMAD.SHL.U32 R4, R4, 0x4, RZ ;  /* 0x0000000404047824 */ /* 0x000fe200078e00ff */
[----:B------:R-:W-:Y:S01]  /*0650*/  UMOV UR4, 0x54442d19 ;  /* 0x54442d1900047882 */ /* 0x000fe20000000000 */
[----:B------:R-:W-:Y:S01]  /*0660*/  UMOV UR5, 0x3bf921fb ;  /* 0x3bf921fb00057882 */ /* 0x000fe20000000000 */
[----:B------:R-:W-:Y:S02]  /*0670*/  SHF.R.S32.HI R3, RZ, 0x1f, R16 ;  /* 0x0000001fff037819 */ /* 0x000fe40000011410 */
[----:B------:R-:W-:Y:S02]  /*0680*/  ISETP.GE.AND P0, PT, R0, RZ, PT ;  /* 0x000000ff0000720c */ /* 0x000fe40003f06270 */
[C---:B------:R-:W-:Y:S02]  /*0690*/  LOP3.LUT R14, R3.reuse, R4, RZ, 0x3c, !PT ;  /* 0x00000004030e7212 */ /* 0x040fe400078e3cff */
[----:B------:R-:W-:-:S02]  /*06a0*/  LOP3.LUT R15, R3, R16, RZ, 0x3c, !PT ;  /* 0x00000010030f7212 */ /* 0x000fc400078e3cff */
[----:B------:R-:W-:Y:S02]  /*06b0*/  SHF.R.U32.HI R7, RZ, 0x1e, R7 ;  /* 0x0000001eff077819 */ /* 0x000fe40000011607 */
[----:B------:R-:W0:Y:S01]  /*06c0*/  I2F.F64.S64 R2, R14 ;  /* 0x0000000e00027312 */ /* 0x000e220000301c00 */
[C---:B------:R-:W-:Y:S02]  /*06d0*/  LOP3.LUT R4, R16.reuse, R0, RZ, 0x3c, !PT ;  /* 0x0000000010047212 */ /* 0x040fe400078e3cff */
[----:B------:R-:W-:Y:S02]  /*06e0*/  LEA.HI R16, R16, R7, RZ, 0x1 ;  /* 0x0000000710107211 */ /* 0x000fe400078f08ff */
[----:B------:R-:W-:-:S03]  /*06f0*/  ISETP.GE.AND P1, PT, R4, RZ, PT ;  /* 0x000000ff0400720c */ /* 0x000fc60003f26270 */
[----:B------:R-:W-:-:S04]  /*0700*/  IMAD.MOV R4, RZ, RZ, -R16 ;  /* 0x000000ffff047224 */ /* 0x000fc800078e0a10 */
[----:B------:R-:W-:Y:S01]  /*0710*/  @!P0 IMAD.MOV.U32 R16, RZ, RZ, R4 ;  /* 0x000000ffff108224 */ /* 0x000fe200078e0004 */
[----:B0-----:R-:W-:-:S10]  /*0720*/  DMUL R2, R2, UR4 ;  /* 0x0000000402027c28 */ /* 0x001fd40008000000 */
[----:B------:R-:W0:Y:S02]  /*0730*/  F2F.F32.F64 R2, R2 ;  /* 0x0000000200027310 */ /* 0x000e240000301000 */
[----:B0-----:R-:W-:-:S07]  /*0740*/  FSEL R14, -R2, R2, !P1 ;  /* 0x00000002020e7208 */ /* 0x001fce0004800100 */
.L_x_27:
[----:B------:R-:W-:Y:S05]  /*0750*/  BSYNC.RECONVERGENT B0 ;  /* 0x0000000000007941 */ /* 0x000fea0003800200 */
.L_x_26:
[----:B------:R-:W-:Y:S01]  /*0760*/  FMUL R7, R0, 0.5 ;  /* 0x3f00000000077820 */ /* 0x000fe20000400000 */
        /* <DEDUP_REMOVED lines=13> */
[----:B------:R-:W-:-:S03]  /*0840*/  FSEL R16, -R2, -0.16666662693023681641, !P0 ;  /* 0xbe2aaaa802107808 */ /* 0x000fc60004000100 */
[----:B------:R-:W-:Y:S01]  /*0850*/  FFMA R18, R15, R0, R18 ;  /* 0x000000000f127223 */ /* 0x000fe20000000012 */
[----:B------:R-:W-:Y:S02]  /*0860*/  FSEL R0, R14, 1, P0 ;  /* 0x3f8000000e007808 */ /* 0x000fe40000000000 */
[----:B------:R-:W-:Y:S01]  /*0870*/  FSETP.GE.AND P0, PT, |R7|, 105615, PT ;  /* 0x47ce47800700780b */ /* 0x000fe20003f06200 */
[C---:B------:R-:W-:Y:S02]  /*0880*/  FFMA R16, R15.reuse, R18, R16 ;  /* 0x000000120f107223 */ /* 0x040fe40000000010 */
[----:B------:R-:W-:Y:S01]  /*0890*/  FFMA R15, R15, R0, RZ ;  /* 0x000000000f0f7223 */ /* 0x000fe200000000ff */
[----:B0-----:R-:W-:-:S03]  /*08a0*/  I2FP.F32.S32 R20, R13 ;  /* 0x0000000d00147245 */ /* 0x001fc60000201400 */
[----:B------:R-:W-:Y:S02]  /*08b0*/  FFMA R14, R15, R16, R0 ;  /* 0x000000100f0e7223 */ /* 0x000fe40000000000 */
[C---:B------:R-:W-:Y:S02]  /*08c0*/  FFMA R17, R20.reuse, -1.5707962512969970703, R7 ;  /* 0xbfc90fda14117823 */ /* 0x040fe40000000007 */
[----:B------:R-:W-:Y:S02]  /*08d0*/  @P1 FADD R14, RZ, -R14 ;  /* 0x8000000eff0e1221 */ /* 0x000fe40000000000 */
[----:B------:R-:W-:-:S04]  /*08e0*/  FFMA R17, R20, -7.5497894158615963534e-08, R17 ;  /* 0xb3a2216814117823 */ /* 0x000fc80000000011 */
[----:B------:R-:W-:Y:S01]  /*08f0*/  FFMA R0, R20, -5.3903029534742383927e-15, R17 ;  /* 0xa7c234c514007823 */ /* 0x000fe20000000011 */
[----:B------:R-:W-:Y:S06]  /*0900*/  @!P0 BRA `(.L_x_32) ;  /* 0x00000004007c8947 */ /* 0x000fec0003800000 */
[----:B------:R-:W-:-:S13]  /*0910*/  FSETP.NEU.AND P0, PT, |R7|, +INF , PT ;  /* 0x7f8000000700780b */ /* 0x000fda0003f0d200 */
[----:B------:R-:W-:Y:S01]  /*0920*/  @!P0 FMUL R0, RZ, R7 ;  /* 0x00000007ff008220 */ /* 0x000fe20000400000 */
[----:B------:R-:W-:Y:S01]  /*0930*/  @!P0 MOV R13, RZ ;  /* 0x000000ff000d8202 */ /* 0x000fe20000000f00 */
        /* <DEDUP_REMOVED lines=8> */
.L_x_33:
        /* <DEDUP_REMOVED lines=17> */
[--C-:B------:R-:W-:Y:S02]  /*0ad0*/  @P0 IMAD.MOV.U32 R5, RZ, RZ, R15.reuse ;  /* 0x000000ffff050224 */ /* 0x100fe400078e000f */
        /* <DEDUP_REMOVED lines=24> */
[----:B------:R-:W-:Y:S02]  /*0c60*/  @P2 IMAD.MOV.U32 R16, RZ, RZ, R12 ;  /* 0x000000ffff102224 */ /* 0x000fe400078e000c */
[--C-:B------:R-:W-:Y:S02]  /*0c70*/  @P2 IMAD.MOV.U32 R0, RZ, RZ, R11.reuse ;  /* 0x000000ffff002224 */ /* 0x100fe400078e000b */
[----:B------:R-:W-:Y:S01]  /*0c80*/  @P1 IMAD.MOV.U32 R16, RZ, RZ, R11 ;  /* 0x000000ffff101224 */ /* 0x000fe200078e000b */
[----:B------:R-:W-:Y:S01]  /*0c90*/  @P0 MOV R16, R10 ;  /* 0x0000000a00100202 */ /* 0x000fe20000000f00 */
[----:B------:R-:W-:-:S02]  /*0ca0*/  @P1 IMAD.MOV.U32 R0, RZ, RZ, R10 ;  /* 0x000000ffff001224 */ /* 0x000fc400078e000a */
[--C-:B------:R-:W-:Y:S02]  /*0cb0*/  @P0 IMAD.MOV.U32 R0, RZ, RZ, R9.reuse ;  /* 0x000000ffff000224 */ /* 0x100fe400078e0009 */
[----:B------:R-:W-:Y:S02]  /*0cc0*/  @P3 IMAD.MOV.U32 R16, RZ, RZ, R9 ;  /* 0x000000ffff103224 */ /* 0x000fe400078e0009 */
[--C-:B------:R-:W-:Y:S02]  /*0cd0*/  @P3 IMAD.MOV.U32 R0, RZ, RZ, R8.reuse ;  /* 0x000000ffff003224 */ /* 0x100fe400078e0008 */
[----:B------:R-:W-:Y:S02]  /*0ce0*/  @P5 IMAD.MOV.U32 R16, RZ, RZ, R8 ;  /* 0x000000ffff105224 */ /* 0x000fe400078e0008 */
[--C-:B------:R-:W-:Y:S02]  /*0cf0*/  @P5 IMAD.MOV.U32 R0, RZ, RZ, R13.reuse ;  /* 0x000000ffff005224 */ /* 0x100fe400078e000d */
[----:B------:R-:W-:Y:S01]  /*0d00*/  @P4 IMAD.MOV.U32 R16, RZ, RZ, R13 ;  /* 0x000000ffff104224 */ /* 0x000fe200078e000d */
[----:B------:R-:W-:Y:S06]  /*0d10*/  @!P6 BRA `(.L_x_35) ;  /* 0x00000000002ce947 */ /* 0x000fec0003800000 */
[----:B------:R-:W-:Y:S01]  /*0d20*/  @P2 IMAD.MOV.U32 R17, RZ, RZ, R5 ;  /* 0x000000ffff112224 */ /* 0x000fe200078e0005 */
[----:B------:R-:W-:Y:S01]  /*0d30*/  LOP3.LUT R15, R15, 0x1f, RZ, 0xc0, !PT ;  /* 0x0000001f0f0f7812 */ /* 0x000fe200078ec0ff */
[----:B------:R-:W-:Y:S02]  /*0d40*/  @P1 IMAD.MOV.U32 R17, RZ, RZ, R12 ;  /* 0x000000ffff111224 */ /* 0x000fe400078e000c */
[----:B------:R-:W-:Y:S01]  /*0d50*/  @P0 IMAD.MOV.U32 R17, RZ, RZ, R11 ;  /* 0x000000ffff110224 */ /* 0x000fe200078e000b */
[----:B------:R-:W-:Y:S01]  /*0d60*/  ISETP.EQ.AND P0, PT, R18, 0x8, PT ;  /* 0x000000081200780c */ /* 0x000fe20003f02270 */
[----:B------:R-:W-:Y:S01]  /*0d70*/  @P3 IMAD.MOV.U32 R17, RZ, RZ, R10 ;  /* 0x000000ffff113224 */ /* 0x000fe200078e000a */
[----:B------:R-:W-:Y:S01]  /*0d80*/  @P5 MOV R17, R9 ;  /* 0x0000000900115202 */ /* 0x000fe20000000f00 */
[----:B------:R-:W-:Y:S01]  /*0d90*/  @P4 IMAD.MOV.U32 R17, RZ, RZ, R8 ;  /* 0x000000ffff114224 */ /* 0x000fe200078e0008 */
[----:B------:R-:W-:-:S09]  /*0da0*/  SHF.L.W.U32.HI R0, R16, R15, R0 ;  /* 0x0000000f10007219 */ /* 0x000fd20000010e00 */
[----:B------:R-:W-:-:S05]  /*0db0*/  @P0 IMAD.MOV.U32 R17, RZ, RZ, R13 ;  /* 0x000000ffff110224 */ /* 0x000fca00078e000d */
[----:B------:R-:W-:-:S07]  /*0dc0*/  SHF.L.W.U32.HI R16, R17, R15, R16 ;  /* 0x0000000f11107219 */ /* 0x000fce0000010e10 */
.L_x_35:
[----:B------:R-:W-:Y:S05]  /*0dd0*/  BSYNC.RECONVERGENT B1 ;  /* 0x0000000000017941 */ /* 0x000fea0003800200 */
.L_x_34:
        /* <DEDUP_REMOVED lines=9> */
[C---:B------:R-:W-:Y:S02]  /*0e70*/  LOP3.LUT R7, R13.reuse, R7, RZ, 0x3c, !PT ;  /* 0x000000070d077212 */ /* 0x040fe400078e3cff */
[----:B------:R-:W0:Y:S01]  /*0e80*/  I2F.F64.S64 R16, R16 ;  /* 0x0000001000107312 */ /* 0x000e220000301c00 */
[----:B------:R-:W-:Y:S02]  /*0e90*/  LEA.HI R13, R13, R0, RZ, 0x1 ;  /* 0x000000000d0d7211 */ /* 0x000fe400078f08ff */
[----:B------:R-:W-:-:S03]  /*0ea0*/  ISETP.GE.AND P1, PT, R7, RZ, PT ;  /* 0x000000ff0700720c */ /* 0x000fc60003f26270 */
[----:B------:R-:W-:-:S04]  /*0eb0*/  IMAD.MOV R0, RZ, RZ, -R13 ;  /* 0x000000ffff007224 */ /* 0x000fc800078e0a0d */
[----:B------:R-:W-:Y:S01]  /*0ec0*/  @!P0 IMAD.MOV.U32 R13, RZ, RZ, R0 ;  /* 0x000000ffff0d8224 */ /* 0x000fe200078e0000 */
[----:B0-----:R-:W-:-:S10]  /*0ed0*/  DMUL R18, R16, UR4 ;  /* 0x0000000410127c28 */ /* 0x001fd40008000000 */
[----:B------:R-:W0:Y:S02]  /*0ee0*/  F2F.F32.F64 R18, R18 ;  /* 0x0000001200127310 */ /* 0x000e240000301000 */
[----:B0-----:R-:W-:-:S07]  /*0ef0*/  FSEL R0, -R18, R18, !P1 ;  /* 0x0000001212007208 */ /* 0x001fce0004800100 */
.L_x_32:
[----:B------:R-:W-:Y:S05]  /*0f00*/  BSYNC.RECONVERGENT B0 ;  /* 0x0000000000007941 */ /* 0x000fea0003800200 */
.L_x_31:
[C---:B------:R-:W-:Y:S01]  /*0f10*/  LOP3.LUT R7, R13.reuse, 0x1, RZ, 0xc0, !PT ;  /* 0x000000010d077812 */ /* 0x040fe200078ec0ff */
[C---:B------:R-:W-:Y:S01]  /*0f20*/  FMUL R17, R0.reuse, R0 ;  /* 0x0000000000117220 */ /* 0x040fe20000400000 */
[----:B------:R-:W-:Y:S01]  /*0f30*/  VIADD R15, R13, 0x1 ;  /* 0x000000010d0f7836 */ /* 0x000fe20000000000 */
[----:B------:R-:W-:Y:S01]  /*0f40*/  BSSY.RECONVERGENT B0, `(.L_x_36) ;  /* 0x0000077000007945 */ /* 0x000fe20003800200 */
[----:B------:R-:W-:Y:S01]  /*0f50*/  ISETP.NE.U32.AND P0, PT, R7, 0x1, PT ;  /* 0x000000010700780c */ /* 0x000fe20003f05070 */
[----:B------:R-:W-:Y:S01]  /*0f60*/  FFMA R16, R17, R4, -0.0013887860113754868507 ;  /* 0xbab607ed11107423 */ /* 0x000fe20000000004 */
[----:B------:R-:W-:Y:S01]  /*0f70*/  IMAD.MOV.U32 R7, RZ, RZ, 0x3c0885e4 ;  /* 0x3c0885e4ff077424 */ /* 0x000fe200078e00ff */
[----:B------:R-:W-:Y:S01]  /*0f80*/  LOP3.LUT P1, RZ, R15, 0x2, RZ, 0xc0, !PT ;  /* 0x000000020fff7812 */ /* 0x000fe2000782c0ff */
[----:B------:R-:W-:Y:S01]  /*0f90*/  IMAD.MOV.U32 R13, RZ, RZ, 0x3e2aaaa8 ;  /* 0x3e2aaaa8ff0d7424 */ /* 0x000fe200078e00ff */
[----:B------:R-:W-:Y:S02]  /*0fa0*/  FSEL R0, R0, 1, !P0 ;  /* 0x3f80000000007808 */ /* 0x000fe40004000000 */
[----:B------:R-:W-:-:S02]  /*0fb0*/  FSEL R16, R16, -0.00019574658654164522886, P0 ;  /* 0xb94d415310107808 */ /* 0x000fc40000000000 */
[----:B------:R-:W-:Y:S01]  /*0fc0*/  FSEL R18, R7, 0.041666727513074874878, !P0 ;  /* 0x3d2aaabb07127808 */ /* 0x000fe20004000000 */
[----:B------:R-:W-:Y:S01]  /*0fd0*/  FFMA R15, R17, R0, RZ ;  /* 0x00000000110f7223 */ /* 0x000fe200000000ff */
[----:B------:R-:W-:-:S03]  /*0fe0*/  FSEL R19, -R13, -0.4999999701976776123, !P0 ;  /* 0xbeffffff0d137808 */ /* 0x000fc60004000100 */
[----:B------:R-:W-:-:S04]  /*0ff0*/  FFMA R16, R17, R16, R18 ;  /* 0x0000001011107223 */ /* 0x000fc80000000012 */
[----:B------:R-:W-:-:S04]  /*1000*/  FFMA R16, R17, R16, R19 ;  /* 0x0000001011107223 */ /* 0x000fc80000000013 */
[----:B------:R-:W-:-:S04]  /*1010*/  FFMA R15, R15, R16, R0 ;  /* 0x000000100f0f7223 */ /* 0x000fc80000000000 */
[----:B------:R-:W-:-:S04]  /*1020*/  @P1 FADD R15, RZ, -R15 ;  /* 0x8000000fff0f1221 */ /* 0x000fc80000000000 */
[----:B------:R-:W-:-:S04]  /*1030*/  FADD R0, R14, R15 ;  /* 0x0000000f0e007221 */ /* 0x000fc80000000000 */
[C---:B------:R-:W-:Y:S01]  /*1040*/  FMUL R14, R0.reuse, 0.63661974668502807617 ;  /* 0x3f22f983000e7820 */ /* 0x040fe20000400000 */
        /* <DEDUP_REMOVED lines=8> */
[----:B------:R-:W-:Y:S05]  /*10d0*/  @!P0 BRA `(.L_x_38) ;  /* 0x00000004006c8947 */ /* 0x000fea0003800000 */
[----:B------:R-:W-:Y:S01]  /*10e0*/  IMAD.SHL.U32 R14, R0, 0x100, RZ ;  /* 0x00000100000e7824 */ /* 0x000fe200078e00ff */
[----:B------:R-:W-:Y:S01]  /*10f0*/  CS2R R18, SRZ ;  /* 0x0000000000127805 */ /* 0x000fe2000001ff00 */
[----:B------:R-:W0:Y:S03]  /*1100*/  LDCU.64 UR8, c[0x4][0x30] ;  /* 0x01000600ff0877ac */ /* 0x000e260008000a00 */
[----:B------:R-:W-:Y:S01]  /*1110*/  LOP3.LUT R21, R14, 0x80000000, RZ, 0xfc, !PT ;  /* 0x800000000e157812 */ /* 0x000fe200078efcff */
[----:B------:R-:W-:Y:S01]  /*1120*/  UMOV UR5, URZ ;  /* 0x000000ff00057c82 */ /* 0x000fe20008000000 */
[----:B------:R-:W-:-:S05]  /*1130*/  UMOV UR4, URZ ;  /* 0x000000ff00047c82 */ /* 0x000fca0008000000 */
.L_x_39:
[----:B0-----:R-:W-:Y:S01]  /*1140*/  IMAD.U32 R14, RZ, RZ, UR8 ;  /* 0x00000008ff0e7e24 */ /* 0x001fe2000f8e00ff */
[----:B------:R-:W-:-:S05]  /*1150*/  MOV R15, UR9 ;  /* 0x00000009000f7c02 */ /* 0x000fca0008000f00 */
        /* <DEDUP_REMOVED lines=16> */
[--C-:B------:R-:W-:Y:S02]  /*1260*/  @P1 IMAD.MOV.U32 R12, RZ, RZ, R16.reuse ;  /* 0x000000ffff0c1224 */ /* 0x100fe400078e0010 */
        /* <DEDUP_REMOVED lines=18> */
[----:B------:R-:W-:Y:S01]  /*1390*/  @P3 IMAD.MOV.U32 R18, RZ, RZ, R5 ;  /* 0x000000ffff123224 */ /* 0x000fe200078e0005 */
[C---:B------:R-:W-:Y:S01]  /*13a0*/  ISETP.EQ.AND P3, PT, R17.reuse, -0x4, PT ;  /* 0xfffffffc1100780c */ /* 0x040fe20003f62270 */
[--C-:B------:R-:W-:Y:S01]  /*13b0*/  @P4 IMAD.MOV.U32 R18, RZ, RZ, R12.reuse ;  /* 0x000000ffff124224 */ /* 0x100fe200078e000c */
[----:B------:R-:W-:Y:S01]  /*13c0*/  @P4 MOV R15, R5 ;  /* 0x00000005000f4202 */ /* 0x000fe20000000f00 */
[----:B------:R-:W-:Y:S01]  /*13d0*/  @P2 IMAD.MOV.U32 R15, RZ, RZ, R12 ;  /* 0x000000ffff0f2224 */ /* 0x000fe200078e000c */
[----:B------:R-:W-:Y:S01]  /*13e0*/  ISETP.EQ.AND P4, PT, R17, 0x4, PT ;  /* 0x000000041100780c */ /* 0x000fe20003f82270 */
[--C-:B------:R-:W-:Y:S02]  /*13f0*/  @P2 IMAD.MOV.U32 R18, RZ, RZ, R11.reuse ;  /* 0x000000ffff122224 */ /* 0x100fe400078e000b */
[----:B------:R-:W-:Y:S02]  /*1400*/  @P1 IMAD.MOV.U32 R15, RZ, RZ, R11 ;  /* 0x000000ffff0f1224 */ /* 0x000fe400078e000b */
[----:B------:R-:W-:-:S02]  /*1410*/  @P1 IMAD.MOV.U32 R18, RZ, RZ, R10 ;  /* 0x000000ffff121224 */ /* 0x000fc400078e000a */
[----:B------:R-:W-:Y:S02]  /*1420*/  @P0 IMAD.MOV.U32 R15, RZ, RZ, R10 ;  /* 0x000000ffff0f0224 */ /* 0x000fe400078e000a */
[--C-:B------:R-:W-:Y:S02]  /*1430*/  @P0 IMAD.MOV.U32 R18, RZ, RZ, R9.reuse ;  /* 0x000000ffff120224 */ /* 0x100fe400078e0009 */
[----:B------:R-:W-:Y:S01]  /*1440*/  @P3 IMAD.MOV.U32 R15, RZ, RZ, R9 ;  /* 0x000000ffff0f3224 */ /* 0x000fe200078e0009 */
[----:B------:R-:W-:Y:S01]  /*1450*/  @P5 MOV R15, R8 ;  /* 0x00000008000f5202 */ /* 0x000fe20000000f00 */
        /* <DEDUP_REMOVED lines=10> */
[----:B------:R-:W-:Y:S01]  /*1500*/  SHF.L.W.U32.HI R18, R15, R14, R18 ;  /* 0x0000000e0f127219 */ /* 0x000fe20000010e12 */
[----:B------:R-:W-:Y:S02]  /*1510*/  @P5 IMAD.MOV.U32 R16, RZ, RZ, R9 ;  /* 0x000000ffff105224 */ /* 0x000fe400078e0009 */
[----:B------:R-:W-:-:S08]  /*1520*/  @P4 IMAD.MOV.U32 R16, RZ, RZ, R8 ;  /* 0x000000ffff104224 */ /* 0x000fd000078e0008 */
[----:B------:R-:W-:-:S05]  /*1530*/  @P0 IMAD.MOV.U32 R16, RZ, RZ, R19 ;  /* 0x000000ffff100224 */ /* 0x000fca00078e0013 */
[----:B------:R-:W-:-:S07]  /*1540*/  SHF.L.W.U32.HI R15, R16, R14, R15 ;  /* 0x0000000e100f7219 */ /* 0x000fce0000010e0f */
.L_x_41:
[----:B------:R-:W-:Y:S05]  /*1550*/  BSYNC.RECONVERGENT B1 ;  /* 0x0000000000017941 */ /* 0x000fea0003800200 */
.L_x_40:
[C---:B------:R-:W-:Y:S01]  /*1560*/  SHF.L.W.U32.HI R19, R15.reuse, 0x2, R18 ;  /* 0x000000020f137819 */ /* 0x040fe20000010e12 */
[----:B------:R-:W-:Y:S01]  /*1570*/  UMOV UR4, 0x54442d19 ;  /* 0x54442d1900047882 */ /* 0x000fe20000000000 */
[----:B------:R-:W-:Y:S01]  /*1580*/  SHF.L.U32 R15, R15, 0x2, RZ ;  /* 0x000000020f0f7819 */ /* 0x000fe200000006ff */
        /* <DEDUP_REMOVED lines=14> */
[----:B0-----:R-:W-:Y:S01]  /*1670*/  FSEL R15, -R16, R16, !P1 ;  /* 0x00000010100f7208 */ /* 0x001fe20004800100 */
[----:B------:R-:W-:Y:S06]  /*1680*/  BRA `(.L_x_37) ;  /* 0x0000000000087947 */ /* 0x000fec0003800000 */
.L_x_38:
[----:B------:R-:W-:Y:S01]  /*1690*/  FMUL R15, RZ, R0 ;  /* 0x00000000ff0f7220 */ /* 0x000fe20000400000 */
[----:B------:R-:W-:-:S07]  /*16a0*/  IMAD.MOV.U32 R19, RZ, RZ, RZ ;  /* 0x000000ffff137224 */ /* 0x000fce00078e00ff */
.L_x_37:
[----:B------:R-:W-:Y:S05]  /*16b0*/  BSYNC.RECONVERGENT B0 ;  /* 0x0000000000007941 */ /* 0x000fea0003800200 */
.L_x_36:
[----:B------:R-:W-:Y:S01]  /*16c0*/  FMUL R18, R0, 0.5 ;  /* 0x3f00000000127820 */ /* 0x000fe20000400000 */
[----:B------:R-:W-:Y:S01]  /*16d0*/  FMUL R17, R15, R15 ;  /* 0x0000000f0f117220 */ /* 0x000fe20000400000 */
[----:B------:R-:W-:Y:S01]  /*16e0*/  LOP3.LUT R14, R19, 0x1, RZ, 0xc0, !PT ;  /* 0x00000001130e7812 */ /* 0x000fe200078ec0ff */
[----:B------:R-:W-:Y:S01]  /*16f0*/  BSSY.RECONVERGENT B0, `(.L_x_42) ;  /* 0x0000074000007945 */ /* 0x000fe20003800200 */
[----:B------:R-:W-:Y:S01]  /*1700*/  FMUL R20, R18, 0.63661974668502807617 ;  /* 0x3f22f98312147820 */ /* 0x000fe20000400000 */
[----:B------:R-:W-:Y:S01]  /*1710*/  FFMA R0, R17, R4, -0.0013887860113754868507 ;  /* 0xbab607ed11007423 */ /* 0x000fe20000000004 */
[----:B------:R-:W-:Y:S02]  /*1720*/  ISETP.NE.U32.AND P0, PT, R14, 0x1, PT ;  /* 0x000000010e00780c */ /* 0x000fe40003f05070 */
[----:B------:R-:W-:Y:S02]  /*1730*/  LOP3.LUT P1, RZ, R19, 0x2, RZ, 0xc0, !PT ;  /* 0x0000000213ff7812 */ /* 0x000fe4000782c0ff */
[----:B------:R-:W0:Y:S01]  /*1740*/  F2I.NTZ R20, R20 ;  /* 0x0000001400147305 */ /* 0x000e220000203100 */
[----:B------:R-:W-:-:S02]  /*1750*/  FSEL R0, R0, -0.00019574658654164522886, !P0 ;  /* 0xb94d415300007808 */ /* 0x000fc40004000000 */
[----:B------:R-:W-:Y:S02]  /*1760*/  FSEL R14, R3, 0.0083327032625675201416, !P0 ;  /* 0x3c0885e4030e7808 */ /* 0x000fe40004000000 */
        /* <DEDUP_REMOVED lines=21> */
.L_x_45:
        /* <DEDUP_REMOVED lines=47> */
[--C-:B------:R-:W-:Y:S02]  /*1bb0*/  @P0 IMAD.MOV.U32 R0, RZ, RZ, R9.reuse ;  /* 0x000000ffff000224 */ /* 0x100fe400078e0009 */
[----:B------:R-:W-:Y:S02]  /*1bc0*/  @P3 IMAD.MOV.U32 R15, RZ, RZ, R9 ;  /* 0x000000ffff0f3224 */ /* 0x000fe400078e0009 */
[--C-:B------:R-:W-:Y:S02]  /*1bd0*/  @P3 IMAD.MOV.U32 R0, RZ, RZ, R8.reuse ;  /* 0x000000ffff003224 */ /* 0x100fe400078e0008 */
[----:B------:R-:W-:Y:S02]  /*1be0*/  @P5 IMAD.MOV.U32 R15, RZ, RZ, R8 ;  /* 0x000000ffff0f5224 */ /* 0x000fe400078e0008 */
[----:B------:R-:W-:-:S02]  /*1bf0*/  @P5 IMAD.MOV.U32 R0, RZ, RZ, R21 ;  /* 0x000000ffff005224 */ /* 0x000fc400078e0015 */
[----:B------:R-:W-:Y:S01]  /*1c00*/  @P4 IMAD.MOV.U32 R15, RZ, RZ, R21 ;  /* 0x000000ffff0f4224 */ /* 0x000fe200078e0015 */
[----:B------:R-:W-:Y:S06]  /*1c10*/  @!P6 BRA `(.L_x_47) ;  /* 0x00000000002ce947 */ /* 0x000fec0003800000 */
[----:B------:R-:W-:Y:S01]  /*1c20*/  @P2 MOV R16, R5 ;  /* 0x0000000500102202 */ /* 0x000fe20000000f00 */
[----:B------:R-:W-:Y:S01]  /*1c30*/  @P1 IMAD.MOV.U32 R16, RZ, RZ, R12 ;  /* 0x000000ffff101224 */ /* 0x000fe200078e000c */
[----:B------:R-:W-:Y:S01]  /*1c40*/  LOP3.LUT R14, R14, 0x1f, RZ, 0xc0, !PT ;  /* 0x0000001f0e0e7812 */ /* 0x000fe200078ec0ff */
        /* <DEDUP_REMOVED lines=8> */
.L_x_47:
[----:B------:R-:W-:Y:S05]  /*1cd0*/  BSYNC.RECONVERGENT B1 ;  /* 0x0000000000017941 */ /* 0x000fea0003800200 */
.L_x_46:
        /* <DEDUP_REMOVED lines=19> */
.L_x_44:
[----:B------:R-:W-:Y:S01]  /*1e10*/  FMUL R0, RZ, R18 ;  /* 0x00000012ff007220 */ /* 0x000fe20000400000 */
[----:B------:R-:W-:-:S07]  /*1e20*/  MOV R20, RZ ;  /* 0x000000ff00147202 */ /* 0x000fce0000000f00 */
.L_x_43:
[----:B------:R-:W-:Y:S05]  /*1e30*/  BSYNC.RECONVERGENT B0 ;  /* 0x0000000000007941 */ /* 0x000fea0003800200 */
.L_x_42:
[----:B------:R-:W-:Y:S01]  /*1e40*/  FMUL R15, R0, R0 ;  /* 0x00000000000f7220 */ /* 0x000fe20000400000 */
[C---:B------:R-:W-:Y:S01]  /*1e50*/  LOP3.LUT R16, R20.reuse, 0x1, RZ, 0xc0, !PT ;  /* 0x0000000114107812 */ /* 0x040fe200078ec0ff */
[----:B------:R-:W-:Y:S01]  /*1e60*/  VIADD R20, R20, 0x1 ;  /* 0x0000000114147836 */ /* 0x000fe20000000000 */
[----:B------:R-:W-:Y:S01]  /*1e70*/  BSSY.RECONVERGENT B0, `(.L_x_48) ;  /* 0x0000076000007945 */ /* 0x000fe20003800200 */
[----:B------:R-:W-:Y:S01]  /*1e80*/  FFMA R14, R15, R4, -0.0013887860113754868507 ;  /* 0xbab607ed0f0e7423 */ /* 0x000fe20000000004 */
[----:B------:R-:W-:Y:S02]  /*1e90*/  ISETP.NE.U32.AND P0, PT, R16, 0x1, PT ;  /* 0x000000011000780c */ /* 0x000fe40003f05070 */
[----:B------:R-:W-:Y:S02]  /*1ea0*/  LOP3.LUT P1, RZ, R20, 0x2, RZ, 0xc0, !PT ;  /* 0x0000000214ff7812 */ /* 0x000fe4000782c0ff */
[----:B------:R-:W-:Y:S02]  /*1eb0*/  FSEL R14, R14, -0.00019574658654164522886, P0 ;  /* 0xb94d41530e0e7808 */ /* 0x000fe40000000000 */
[----:B------:R-:W-:-:S02]  /*1ec0*/  FSEL R16, R7, 0.041666727513074874878, !P0 ;  /* 0x3d2aaabb07107808 */ /* 0x000fc40004000000 */
[----:B------:R-:W-:Y:S02]  /*1ed0*/  FSEL R0, R0, 1, !P0 ;  /* 0x3f80000000007808 */ /* 0x000fe40004000000 */
[----:B------:R-:W-:Y:S01]  /*1ee0*/  FSEL R21, -R13, -0.4999999701976776123, !P0 ;  /* 0xbeffffff0d157808 */ /* 0x000fe20004000100 */
[C---:B------:R-:W-:Y:S02]  /*1ef0*/  FFMA R14, R15.reuse, R14, R16 ;  /* 0x0000000e0f0e7223 */ /* 0x040fe40000000010 */
[C---:B------:R-:W-:Y:S02]  /*1f00*/  FFMA R17, R15.reuse, R0, RZ ;  /* 0x000000000f117223 */ /* 0x040fe400000000ff */
[----:B------:R-:W-:-:S04]  /*1f10*/  FFMA R14, R15, R14, R21 ;  /* 0x0000000e0f0e7223 */ /* 0x000fc80000000015 */
[----:B------:R-:W-:-:S04]  /*1f20*/  FFMA R0, R17, R14, R0 ;  /* 0x0000000e11007223 */ /* 0x000fc80000000000 */
[----:B------:R-:W-:-:S04]  /*1f30*/  @P1 FADD R0, RZ, -R0 ;  /* 0x80000000ff001221 */ /* 0x000fc80000000000 */
[----:B------:R-:W-:-:S04]  /*1f40*/  FADD R19, R19, R0 ;  /* 0x0000000013137221 */ /* 0x000fc80000000000 */
        /* <DEDUP_REMOVED lines=11> */
[----:B------:R-:W0:Y:S01]  /*2000*/  LDCU.64 UR8, c[0x4][0x30] ;  /* 0x01000600ff0877ac */ /* 0x000e220008000a00 */
[----:B------:R-:W-:Y:S02]  /*2010*/  IMAD.MOV.U32 R21, RZ, RZ, RZ ;  /* 0x000000ffff157224 */ /* 0x000fe400078e00ff */
[----:B------:R-:W-:Y:S01]  /*2020*/  IMAD.MOV.U32 R18, RZ, RZ, RZ ;  /* 0x000000ffff127224 */ /* 0x000fe200078e00ff */
[----:B------:R-:W-:Y:S01]  /*2030*/  LOP3.LUT R23, R0, 0x80000000, RZ, 0xfc, !PT ;  /* 0x8000000000177812 */ /* 0x000fe200078efcff */
[----:B------:R-:W-:Y:S01]  /*2040*/  UMOV UR5, URZ ;  /* 0x000000ff00057c82 */ /* 0x000fe20008000000 */
[----:B------:R-:W-:-:S05]  /*2050*/  UMOV UR4, URZ ;  /* 0x000000ff00047c82 */ /* 0x000fca0008000000 */
.L_x_51:
        /* <DEDUP_REMOVED lines=65> */
.L_x_53:
[----:B------:R-:W-:Y:S05]  /*2470*/  BSYNC.RECONVERGENT B1 ;  /* 0x0000000000017941 */ /* 0x000fea0003800200 */
.L_x_52:
        /* <DEDUP_REMOVED lines=19> */
.L_x_50:
[----:B------:R-:W-:Y:S01]  /*25b0*/  FMUL R14, RZ, R19 ;  /* 0x00000013ff0e7220 */ /* 0x000fe20000400000 */
[----:B------:R-:W-:-:S07]  /*25c0*/  MOV R0, RZ ;  /* 0x000000ff00007202 */ /* 0x000fce0000000f00 */
.L_x_49:
[----:B------:R-:W-:Y:S05]  /*25d0*/  BSYNC.RECONVERGENT B0 ;  /* 0x0000000000007941 */ /* 0x000fea0003800200 */
.L_x_48:
[----:B------:R-:W-:Y:S01]  /*25e0*/  FMUL R19, R19, 0.5 ;  /* 0x3f00000013137820 */ /* 0x000fe20000400000 */
[----:B------:R-:W-:Y:S01]  /*25f0*/  FMUL R15, R14, R14 ;  /* 0x0000000e0e0f7220 */ /* 0x000fe20000400000 */
[C---:B------:R-:W-:Y:S01]  /*2600*/  LOP3.LUT R17, R0.reuse, 0x1, RZ, 0xc0, !PT ;  /* 0x0000000100117812 */ /* 0x040fe200078ec0ff */
        /* <DEDUP_REMOVED lines=29> */
.L_x_57:
        /* <DEDUP_REMOVED lines=12> */
[C---:B------:R-:W-:Y:S02]  /*28a0*/  ISETP.EQ.AND P5, PT, R20.reuse, 0x14, PT ;  /* 0x000000141400780c */ /* 0x040fe40003fa2270 */
[----:B------:R-:W-:Y:S01]  /*28b0*/  IADD3 R20, PT, PT, R20, 0x4, RZ ;  /* 0x0000000414147810 */ /* 0x000fe20007ffe0ff */
        /* <DEDUP_REMOVED lines=44> */
[----:B------:R-:W-:Y:S02]  /*2b80*/  ISETP.EQ.AND P0, PT, R17, 0x8, PT ;  /* 0x000000081100780c */ /* 0x000fe40003f02270 */
[----:B------:R-:W-:Y:S01]  /*2b90*/  @P3 MOV R16, R10 ;  /* 0x0000000a00103202 */ /* 0x000fe20000000f00 */
[----:B------:R-:W-:Y:S01]  /*2ba0*/  @P5 IMAD.MOV.U32 R16, RZ, RZ, R9 ;  /* 0x000000ffff105224 */ /* 0x000fe200078e0009 */
[----:B------:R-:W-:Y:S01]  /*2bb0*/  SHF.L.W.U32.HI R0, R15, R14, R0 ;  /* 0x0000000e0f007219 */ /* 0x000fe20000010e00 */
[----:B------:R-:W-:-:S08]  /*2bc0*/  @P4 IMAD.MOV.U32 R16, RZ, RZ, R8 ;  /* 0x000000ffff104224 */ /* 0x000fd000078e0008 */
[----:B------:R-:W-:-:S05]  /*2bd0*/  @P0 IMAD.MOV.U32 R16, RZ, RZ, R21 ;  /* 0x000000ffff100224 */ /* 0x000fca00078e0015 */
[----:B------:R-:W-:-:S07]  /*2be0*/  SHF.L.W.U32.HI R15, R16, R14, R15 ;  /* 0x0000000e100f7219 */ /* 0x000fce0000010e0f */
.L_x_59:
[----:B------:R-:W-:Y:S05]  /*2bf0*/  BSYNC.RECONVERGENT B1 ;  /* 0x0000000000017941 */ /* 0x000fea0003800200 */
.L_x_58:
        /* <DEDUP_REMOVED lines=19> */
.L_x_56:
[----:B------:R-:W-:Y:S01]  /*2d30*/  FMUL R0, RZ, R19 ;  /* 0x00000013ff007220 */ /* 0x000fe20000400000 */
[----:B------:R-:W-:-:S07]  /*2d40*/  IMAD.MOV.U32 R20, RZ, RZ, RZ ;  /* 0x000000ffff147224 */ /* 0x000fce00078e00ff */
.L_x_55:
[----:B------:R-:W-:Y:S05]  /*2d50*/  BSYNC.RECONVERGENT B0 ;  /* 0x0000000000007941 */ /* 0x000fea0003800200 */
.L_x_54:
        /* <DEDUP_REMOVED lines=28> */
[----:B------:R-:W-:Y:S01]  /*2f20*/  MOV R19, RZ ;  /* 0x000000ff00137202 */ /* 0x000fe20000000f00 */
[----:B------:R-:W-:Y:S01]  /*2f30*/  IMAD.MOV.U32 R20, RZ, RZ, RZ ;  /* 0x000000ffff147224 */ /* 0x000fe200078e00ff */
[----:B------:R-:W0:Y:S02]  /*2f40*/  LDCU.64 UR8, c[0x4][0x30] ;  /* 0x01000600ff0877ac */ /* 0x000e240008000a00 */
[----:B------:R-:W-:Y:S01]  /*2f50*/  LOP3.LUT R21, R0, 0x80000000, RZ, 0xfc, !PT ;  /* 0x8000000000157812 */ /* 0x000fe200078efcff */
[----:B------:R-:W-:Y:S01]  /*2f60*/  UMOV UR5, URZ ;  /* 0x000000ff00057c82 */ /* 0x000fe20008000000 */
[----:B------:R-:W-:-:S05]  /*2f70*/  UMOV UR4, URZ ;  /* 0x000000ff00047c82 */ /* 0x000fca0008000000 */
.L_x_63:
        /* <DEDUP_REMOVED lines=65> */
.L_x_65:
[----:B------:R-:W-:Y:S05]  /*3390*/  BSYNC.RECONVERGENT B1 ;  /* 0x0000000000017941 */ /* 0x000fea0003800200 */
.L_x_64:
        /* <DEDUP_REMOVED lines=19> */
.L_x_62:
[----:B------:R-:W-:Y:S01]  /*34d0*/  FMUL R14, RZ, R18 ;  /* 0x00000012ff0e7220 */ /* 0x000fe20000400000 */
[----:B------:R-:W-:-:S07]  /*34e0*/  IMAD.MOV.U32 R0, RZ, RZ, RZ ;  /* 0x000000ffff007224 */ /* 0x000fce00078e00ff */
.L_x_61:
[----:B------:R-:W-:Y:S05]  /*34f0*/  BSYNC.RECONVERGENT B0 ;  /* 0x0000000000007941 */ /* 0x000fea0003800200 */
.L_x_60:
        /* <DEDUP_REMOVED lines=32> */
.L_x_69:
        /* <DEDUP_REMOVED lines=37> */
[----:B------:R-:W-:Y:S02]  /*3950*/  @P3 MOV R0, R5 ;  /* 0x0000000500003202 */ /* 0x000fe40000000f00 */
[C---:B------:R-:W-:Y:S01]  /*3960*/  ISETP.EQ.AND P3, PT, R17.reuse, -0x4, PT ;  /* 0xfffffffc1100780c */ /* 0x040fe20003f62270 */
[----:B------:R-:W-:Y:S02]  /*3970*/  @P4 IMAD.MOV.U32 R15, RZ, RZ, R5 ;  /* 0x000000ffff0f4224 */ /* 0x000fe400078e0005 */
[--C-:B------:R-:W-:Y:S01]  /*3980*/  @P4 IMAD.MOV.U32 R0, RZ, RZ, R12.reuse ;  /* 0x000000ffff004224 */ /* 0x100fe200078e000c */
[----:B------:R-:W-:Y:S01]  /*3990*/  ISETP.EQ.AND P4, PT, R17, 0x4, PT ;  /* 0x000000041100780c */ /* 0x000fe20003f82270 */
[----:B------:R-:W-:Y:S02]  /*39a0*/  @P2 IMAD.MOV.U32 R15, RZ, RZ, R12 ;  /* 0x000000ffff0f2224 */ /* 0x000fe400078e000c */
[--C-:B------:R-:W-:Y:S02]  /*39b0*/  @P2 IMAD.MOV.U32 R0, RZ, RZ, R11.reuse ;  /* 0x000000ffff002224 */ /* 0x100fe400078e000b */
[----:B------:R-:W-:-:S02]  /*39c0*/  @P1 IMAD.MOV.U32 R15, RZ, RZ, R11 ;  /* 0x000000ffff0f1224 */ /* 0x000fc400078e000b */
[--C-:B------:R-:W-:Y:S02]  /*39d0*/  @P1 IMAD.MOV.U32 R0, RZ, RZ, R10.reuse ;  /* 0x000000ffff001224 */ /* 0x100fe400078e000a */
[----:B------:R-:W-:Y:S02]  /*39e0*/  @P0 IMAD.MOV.U32 R15, RZ, RZ, R10 ;  /* 0x000000ffff0f0224 */ /* 0x000fe400078e000a */
[--C-:B------:R-:W-:Y:S01]  /*39f0*/  @P0 IMAD.MOV.U32 R0, RZ, RZ, R9.reuse ;  /* 0x000000ffff000224 */ /* 0x100fe200078e0009 */
[----:B------:R-:W-:Y:S01]  /*3a00*/  @P3 MOV R0, R8 ;  /* 0x0000000800003202 */ /* 0x000fe20000000f00 */
[----:B------:R-:W-:Y:S02]  /*3a10*/  @P3 IMAD.MOV.U32 R15, RZ, RZ, R9 ;  /* 0x000000ffff0f3224 */ /* 0x000fe400078e0009 */
[----:B------:R-:W-:Y:S02]  /*3a20*/  @P5 IMAD.MOV.U32 R15, RZ, RZ, R8 ;  /* 0x000000ffff0f5224 */ /* 0x000fe400078e0008 */
[----:B------:R-:W-:-:S02]  /*3a30*/  @P5 IMAD.MOV.U32 R0, RZ, RZ, R21 ;  /* 0x000000ffff005224 */ /* 0x000fc400078e0015 */
        /* <DEDUP_REMOVED lines=11> */
[----:B------:R-:W-:-:S04]  /*3af0*/  @P0 MOV R16, R21 ;  /* 0x0000001500100202 */ /* 0x000fc80000000f00 */
[----:B------:R-:W-:-:S07]  /*3b00*/  SHF.L.W.U32.HI R15, R16, R14, R15 ;  /* 0x0000000e100f7219 */ /* 0x000fce0000010e0f */
.L_x_71:
[----:B------:R-:W-:Y:S05]  /*3b10*/  BSYNC.RECONVERGENT B1 ;  /* 0x0000000000017941 */ /* 0x000fea0003800200 */
.L_x_70:
        /* <DEDUP_REMOVED lines=19> */
.L_x_68:
[----:B------:R-:W-:Y:S01]  /*3c50*/  FMUL R0, RZ, R18 ;  /* 0x00000012ff007220 */ /* 0x000fe20000400000 */
[----:B------:R-:W-:-:S07]  /*3c60*/  IMAD.MOV.U32 R20, RZ, RZ, RZ ;  /* 0x000000ffff147224 */ /* 0x000fce00078e00ff */
.L_x_67:
[----:B------:R-:W-:Y:S05]  /*3c70*/  BSYNC.RECONVERGENT B0 ;  /* 0x0000000000007941 */ /* 0x000fea0003800200 */
.L_x_66:
        /* <DEDUP_REMOVED lines=34> */
.L_x_75:
        /* <DEDUP_REMOVED lines=65> */
.L_x_77:
[----:B------:R-:W-:Y:S05]  /*42b0*/  BSYNC.RECONVERGENT B1 ;  /* 0x0000000000017941 */ /* 0x000fea0003800200 */
.L_x_76:
        /* <DEDUP_REMOVED lines=19> */
.L_x_74:
[----:B------:R-:W-:Y:S01]  /*43f0*/  FMUL R14, RZ, R19 ;  /* 0x00000013ff0e7220 */ /* 0x000fe20000400000 */
[----:B------:R-:W-:-:S07]  /*4400*/  IMAD.MOV.U32 R0, RZ, RZ, RZ ;  /* 0x000000ffff007224 */ /* 0x000fce00078e00ff */
.L_x_73:
[----:B------:R-:W-:Y:S05]  /*4410*/  BSYNC.RECONVERGENT B0 ;  /* 0x0000000000007941 */ /* 0x000fea0003800200 */
.L_x_72:
        /* <DEDUP_REMOVED lines=32> */
.L_x_81:
        /* <DEDUP_REMOVED lines=40> */
[----:B------:R-:W-:Y:S01]  /*48a0*/  @P4 IMAD.MOV.U32 R0, RZ, RZ, R12 ;  /* 0x000000ffff004224 */ /* 0x000fe200078e000c */
[----:B------:R-:W-:Y:S01]  /*48b0*/  ISETP.EQ.AND P4, PT, R17, 0x4, PT ;  /* 0x000000041100780c */ /* 0x000fe20003f82270 */
[--C-:B------:R-:W-:Y:S01]  /*48c0*/  @P2 IMAD.MOV.U32 R0, RZ, RZ, R11.reuse ;  /* 0x000000ffff002224 */ /* 0x100fe200078e000b */
[----:B------:R-:W-:Y:S01]  /*48d0*/  @P2 MOV R15, R12 ;  /* 0x0000000c000f2202 */ /* 0x000fe20000000f00 */
[----:B------:R-:W-:Y:S02]  /*48e0*/  @P1 IMAD.MOV.U32 R15, RZ, RZ, R11 ;  /* 0x000000ffff0f1224 */ /* 0x000fe400078e000b */
[----:B------:R-:W-:-:S02]  /*48f0*/  @P1 IMAD.MOV.U32 R0, RZ, RZ, R10 ;  /* 0x000000ffff001224 */ /* 0x000fc400078e000a */
[----:B------:R-:W-:Y:S02]  /*4900*/  @P0 IMAD.MOV.U32 R15, RZ, RZ, R10 ;  /* 0x000000ffff0f0224 */ /* 0x000fe400078e000a */
[--C-:B------:R-:W-:Y:S02]  /*4910*/  @P0 IMAD.MOV.U32 R0, RZ, RZ, R9.reuse ;  /* 0x000000ffff000224 */ /* 0x100fe400078e0009 */
[----:B------:R-:W-:Y:S02]  /*4920*/  @P3 IMAD.MOV.U32 R15, RZ, RZ, R9 ;  /* 0x000000ffff0f3224 */ /* 0x000fe400078e0009 */
[--C-:B------:R-:W-:Y:S02]  /*4930*/  @P3 IMAD.MOV.U32 R0, RZ, RZ, R8.reuse ;  /* 0x000000ffff003224 */ /* 0x100fe400078e0008 */
[----:B------:R-:W-:Y:S01]  /*4940*/  @P5 IMAD.MOV.U32 R15, RZ, RZ, R8 ;  /* 0x000000ffff0f5224 */ /* 0x000fe200078e0008 */
[----:B------:R-:W-:Y:S01]  /*4950*/  @P4 MOV R15, R21 ;  /* 0x00000015000f4202 */ /* 0x000fe20000000f00 */
        /* <DEDUP_REMOVED lines=13> */
.L_x_83:
[----:B------:R-:W-:Y:S05]  /*4a30*/  BSYNC.RECONVERGENT B1 ;  /* 0x0000000000017941 */ /* 0x000fea0003800200 */
.L_x_82:
[C---:B------:R-:W-:Y:S01]  /*4a40*/  SHF.L.W.U32.HI R20, R15.reuse, 0x2, R0 ;  /* 0x000000020f147819 */ /* 0x040fe20000010e00 */
[----:B------:R-:W-:Y:S01]  /*4a50*/  IMAD.SHL.U32 R15, R15, 0x4, RZ ;  /* 0x000000040f0f7824 */ /* 0x000fe200078e00ff */
[----:B------:R-:W-:Y:S01]  /*4a60*/  UMOV UR4, 0x54442d19 ;  /* 0x54442d1900047882 */ /* 0x000fe20000000000 */
[----:B------:R-:W-:Y:S01]  /*4a70*/  UMOV UR5, 0x3bf921fb ;  /* 0x3bf921fb00057882 */ /* 0x000fe20000000000 */
[----:B------:R-:W-:Y:S02]  /*4a80*/  SHF.R.S32.HI R16, RZ, 0x1f, R20 ;  /* 0x0000001fff107819 */ /* 0x000fe40000011414 */
[----:B------:R-:W-:Y:S02]  /*4a90*/  SHF.R.U32.HI R0, RZ, 0x1e, R0 ;  /* 0x0000001eff007819 */ /* 0x000fe40000011600 */
[C---:B------:R-:W-:Y:S02]  /*4aa0*/  LOP3.LUT R14, R16.reuse, R15, RZ, 0x3c, !PT ;  /* 0x0000000f100e7212 */ /* 0x040fe400078e3cff */
[----:B------:R-:W-:-:S02]  /*4ab0*/  LOP3.LUT R15, R16, R20, RZ, 0x3c, !PT ;  /* 0x00000014100f7212 */ /* 0x000fc400078e3cff */
[----:B------:R-:W-:Y:S02]  /*4ac0*/  ISETP.GE.AND P0, PT, R19, RZ, PT ;  /* 0x000000ff1300720c */ /* 0x000fe40003f06270 */
[C---:B------:R-:W-:Y:S02]  /*4ad0*/  LOP3.LUT R19, R20.reuse, R19, RZ, 0x3c, !PT ;  /* 0x0000001314137212 */ /* 0x040fe400078e3cff */
[----:B------:R-:W0:Y:S01]  /*4ae0*/  I2F.F64.S64 R14, R14 ;  /* 0x0000000e000e7312 */ /* 0x000e220000301c00 */
[----:B------:R-:W-:Y:S02]  /*4af0*/  LEA.HI R20, R20, R0, RZ, 0x1 ;  /* 0x0000000014147211 */ /* 0x000fe400078f08ff */
[----:B------:R-:W-:-:S03]  /*4b00*/  ISETP.GE.AND P1, PT, R19, RZ, PT ;  /* 0x000000ff1300720c */ /* 0x000fc60003f26270 */
[----:B------:R-:W-:-:S05]  /*4b10*/  IMAD.MOV R0, RZ, RZ, -R20 ;  /* 0x000000ffff007224 */ /* 0x000fca00078e0a14 */
[----:B------:R-:W-:Y:S01]  /*4b20*/  @!P0 MOV R20, R0 ;  /* 0x0000000000148202 */ /* 0x000fe20000000f00 */
[----:B0-----:R-:W-:-:S10]  /*4b30*/  DMUL R16, R14, UR4 ;  /* 0x000000040e107c28 */ /* 0x001fd40008000000 */
[----:B------:R-:W0:Y:S02]  /*4b40*/  F2F.F32.F64 R16, R16 ;  /* 0x0000001000107310 */ /* 0x000e240000301000 */
[----:B0-----:R-:W-:Y:S01]  /*4b50*/  FSEL R0, -R16, R16, !P1 ;  /* 0x0000001010007208 */ /* 0x001fe20004800100 */
[----:B------:R-:W-:Y:S06]  /*4b60*/  BRA `(.L_x_79) ;  /* 0x0000000000087947 */ /* 0x000fec0003800000 */
.L_x_80:
[----:B------:R-:W-:Y:S01]  /*4b70*/  FMUL R0, RZ, R19 ;  /* 0x00000013ff007220 */ /* 0x000fe20000400000 */
[----:B------:R-:W-:-:S07]  /*4b80*/  IMAD.MOV.U32 R20, RZ, RZ, RZ ;  /* 0x000000ffff147224 */ /* 0x000fce00078e00ff */
.L_x_79:
[----:B------:R-:W-:Y:S05]  /*4b90*/  BSYNC.RECONVERGENT B0 ;  /* 0x0000000000007941 */ /* 0x000fea0003800200 */
.L_x_78:
        /* <DEDUP_REMOVED lines=34> */
.L_x_87:
        /* <DEDUP_REMOVED lines=65> */
.L_x_89:
[----:B------:R-:W-:Y:S05]  /*51d0*/  BSYNC.RECONVERGENT B1 ;  /* 0x0000000000017941 */ /* 0x000fea0003800200 */
.L_x_88:
[C-C-:B------:R-:W-:Y:S01]  /*51e0*/  SHF.L.W.U32.HI R19, R15.reuse, 0x2, R0.reuse ;  /* 0x000000020f137819 */ /* 0x140fe20000010e00 */
        /* <DEDUP_REMOVED lines=8> */
[C---:B------:R-:W-:Y:S02]  /*5270*/  LEA.HI R0, R19.reuse, R0, RZ, 0x1 ;  /* 0x0000000013007211 */ /* 0x040fe400078f08ff */
[----:B------:R-:W0:Y:S01]  /*5280*/  I2F.F64.S64 R14, R14 ;  /* 0x0000000e000e7312 */ /* 0x000e220000301c00 */
[----:B------:R-:W-:Y:S02]  /*5290*/  LOP3.LUT R20, R19, R18, RZ, 0x3c, !PT ;  /* 0x0000001213147212 */ /* 0x000fe400078e3cff */
[----:B------:R-:W-:Y:S02]  /*52a0*/  IMAD.MOV R19, RZ, RZ, -R0 ;  /* 0x000000ffff137224 */ /* 0x000fe400078e0a00 */
[----:B------:R-:W-:-:S04]  /*52b0*/  ISETP.GE.AND P1, PT, R20, RZ, PT ;  /* 0x000000ff1400720c */ /* 0x000fc80003f26270 */
[----:B------:R-:W-:Y:S01]  /*52c0*/  @!P0 MOV R0, R19 ;  /* 0x0000001300008202 */ /* 0x000fe20000000f00 */
[----:B0-----:R-:W-:-:S10]  /*52d0*/  DMUL R16, R14, UR4 ;  /* 0x000000040e107c28 */ /* 0x001fd40008000000 */
[----:B------:R-:W0:Y:S02]  /*52e0*/  F2F.F32.F64 R16, R16 ;  /* 0x0000001000107310 */ /* 0x000e240000301000 */
[----:B0-----:R-:W-:Y:S01]  /*52f0*/  FSEL R14, -R16, R16, !P1 ;  /* 0x00000010100e7208 */ /* 0x001fe20004800100 */
[----:B------:R-:W-:Y:S06]  /*5300*/  BRA `(.L_x_85) ;  /* 0x0000000000087947 */ /* 0x000fec0003800000 */
.L_x_86:
[----:B------:R-:W-:Y:S01]  /*5310*/  FMUL R14, RZ, R18 ;  /* 0x00000012ff0e7220 */ /* 0x000fe20000400000 */
[----:B------:R-:W-:-:S07]  /*5320*/  IMAD.MOV.U32 R0, RZ, RZ, RZ ;  /* 0x000000ffff007224 */ /* 0x000fce00078e00ff */
.L_x_85:
[----:B------:R-:W-:Y:S05]  /*5330*/  BSYNC.RECONVERGENT B0 ;  /* 0x0000000000007941 */ /* 0x000fea0003800200 */
.L_x_84:
        /* <DEDUP_REMOVED lines=32> */
.L_x_93:
        /* <DEDUP_REMOVED lines=43> */
[--C-:B------:R-:W-:Y:S01]  /*57f0*/  @P2 IMAD.MOV.U32 R0, RZ, RZ, R11.reuse ;  /* 0x000000ffff002224 */ /* 0x100fe200078e000b */
[----:B------:R-:W-:Y:S01]  /*5800*/  @P1 MOV R0, R10 ;  /* 0x0000000a00001202 */ /* 0x000fe20000000f00 */
        /* <DEDUP_REMOVED lines=20> */
.L_x_95:
[----:B------:R-:W-:Y:S05]  /*5950*/  BSYNC.RECONVERGENT B1 ;  /* 0x0000000000017941 */ /* 0x000fea0003800200 */
.L_x_94:
        /* <DEDUP_REMOVED lines=19> */
.L_x_92:
[----:B------:R-:W-:Y:S01]  /*5a90*/  FMUL R0, RZ, R18 ;  /* 0x00000012ff007220 */ /* 0x000fe20000400000 */
[----:B------:R-:W-:-:S07]  /*5aa0*/  IMAD.MOV.U32 R20, RZ, RZ, RZ ;  /* 0x000000ffff147224 */ /* 0x000fce00078e00ff */
.L_x_91:
[----:B------:R-:W-:Y:S05]  /*5ab0*/  BSYNC.RECONVERGENT B0 ;  /* 0x0000000000007941 */ /* 0x000fea0003800200 */
.L_x_90:
        /* <DEDUP_REMOVED lines=27> */
[----:B------:R-:W-:Y:S01]  /*5c70*/  SHF.L.U32 R0, R19, 0x8, RZ ;  /* 0x0000000813007819 */ /* 0x000fe200000006ff */
[----:B------:R-:W-:Y:S01]  /*5c80*/  IMAD.MOV.U32 R21, RZ, RZ, RZ ;  /* 0x000000ffff157224 */ /* 0x000fe200078e00ff */
[----:B------:R-:W0:Y:S01]  /*5c90*/  LDCU.64 UR8, c[0x4][0x30] ;  /* 0x01000600ff0877ac */ /* 0x000e220008000a00 */
[----:B------:R-:W-:Y:S01]  /*5ca0*/  IMAD.MOV.U32 R18, RZ, RZ, RZ ;  /* 0x000000ffff127224 */ /* 0x000fe200078e00ff */
[----:B------:R-:W-:Y:S01]  /*5cb0*/  LOP3.LUT R23, R0, 0x80000000, RZ, 0xfc, !PT ;  /* 0x8000000000177812 */ /* 0x000fe200078efcff */
[----:B------:R-:W-:Y:S01]  /*5cc0*/  UMOV UR5, URZ ;  /* 0x000000ff00057c82 */ /* 0x000fe20008000000 */
[----:B------:R-:W-:-:S05]  /*5cd0*/  UMOV UR4, URZ ;  /* 0x000000ff00047c82 */ /* 0x000fca0008000000 */
.L_x_99:
        /* <DEDUP_REMOVED lines=65> */
.L_x_101:
[----:B------:R-:W-:Y:S05]  /*60f0*/  BSYNC.RECONVERGENT B1 ;  /* 0x0000000000017941 */ /* 0x000fea0003800200 */
.L_x_100:
        /* <DEDUP_REMOVED lines=19> */
.L_x_98:
[----:B------:R-:W-:Y:S01]  /*6230*/  FMUL R14, RZ, R19 ;  /* 0x00000013ff0e7220 */ /* 0x000fe20000400000 */
[----:B------:R-:W-:-:S07]  /*6240*/  IMAD.MOV.U32 R0, RZ, RZ, RZ ;  /* 0x000000ffff007224 */ /* 0x000fce00078e00ff */
.L_x_97:
[----:B------:R-:W-:Y:S05]  /*6250*/  BSYNC.RECONVERGENT B0 ;  /* 0x0000000000007941 */ /* 0x000fea0003800200 */
.L_x_96:
        /* <DEDUP_REMOVED lines=32> */
.L_x_105:
[----:B0-----:R-:W-:Y:S01]  /*6460*/  MOV R14, UR8 ;  /* 0x00000008000e7c02 */ /* 0x001fe20008000f00 */
        /* <DEDUP_REMOVED lines=28> */
[----:B------:R-:W-:-:S04]  /*6630*/  SHF.R.U32.HI R0, RZ, 0x5, R0 ;  /* 0x00000005ff007819 */ /* 0x000fc80000011600 */
[----:B------:R-:W-:-:S04]  /*6640*/  LEA R17, -R0, RZ, 0x2 ;  /* 0x000000ff00117211 */ /* 0x000fc800078e11ff */
        /* <DEDUP_REMOVED lines=15> */
[----:B------:R-:W-:Y:S01]  /*6740*/  @P0 IMAD.MOV.U32 R15, RZ, RZ, R10 ;  /* 0x000000ffff0f0224 */ /* 0x000fe200078e000a */
[----:B------:R-:W-:Y:S01]  /*6750*/  @P3 MOV R15, R9 ;  /* 0x00000009000f3202 */ /* 0x000fe20000000f00 */
        /* <DEDUP_REMOVED lines=13> */
[----:B------:R-:W-:Y:S01]  /*6830*/  @P5 IMAD.MOV.U32 R16, RZ, RZ, R9 ;  /* 0x000000ffff105224 */ /* 0x000fe200078e0009 */
[----:B------:R-:W-:-:S09]  /*6840*/  @P4 MOV R16, R8 ;  /* 0x0000000800104202 */ /* 0x000fd20000000f00 */
[----:B------:R-:W-:-:S05]  /*6850*/  @P0 IMAD.MOV.U32 R16, RZ, RZ, R21 ;  /* 0x000000ffff100224 */ /* 0x000fca00078e0015 */
[----:B------:R-:W-:-:S07]  /*6860*/  SHF.L.W.U32.HI R15, R16, R14, R15 ;  /* 0x0000000e100f7219 */ /* 0x000fce0000010e0f */
.L_x_107:
[----:B------:R-:W-:Y:S05]  /*6870*/  BSYNC.RECONVERGENT B1 ;  /* 0x0000000000017941 */ /* 0x000fea0003800200 */
.L_x_106:
        /* <DEDUP_REMOVED lines=19> */
.L_x_104:
[----:B------:R-:W-:Y:S01]  /*69b0*/  FMUL R0, RZ, R19 ;  /* 0x00000013ff007220 */ /* 0x000fe20000400000 */
[----:B------:R-:W-:-:S07]  /*69c0*/  IMAD.MOV.U32 R20, RZ, RZ, RZ ;  /* 0x000000ffff147224 */ /* 0x000fce00078e00ff */
.L_x_103:
[----:B------:R-:W-:Y:S05]  /*69d0*/  BSYNC.RECONVERGENT B0 ;  /* 0x0000000000007941 */ /* 0x000fea0003800200 */
.L_x_102:
        /* <DEDUP_REMOVED lines=34> */
.L_x_111:
        /* <DEDUP_REMOVED lines=65> */
.L_x_113:
[----:B------:R-:W-:Y:S05]  /*7010*/  BSYNC.RECONVERGENT B1 ;  /* 0x0000000000017941 */ /* 0x000fea0003800200 */
.L_x_112:
        /* <DEDUP_REMOVED lines=19> */
.L_x_110:
[----:B------:R-:W-:Y:S01]  /*7150*/  FMUL R14, RZ, R18 ;  /* 0x00000012ff0e7220 */ /* 0x000fe20000400000 */
[----:B------:R-:W-:-:S07]  /*7160*/  IMAD.MOV.U32 R0, RZ, RZ, RZ ;  /* 0x000000ffff007224 */ /* 0x000fce00078e00ff */
.L_x_109:
[----:B------:R-:W-:Y:S05]  /*7170*/  BSYNC.RECONVERGENT B0 ;  /* 0x0000000000007941 */ /* 0x000fea0003800200 */
.L_x_108:
        /* <DEDUP_REMOVED lines=32> */
.L_x_117:
        /* <DEDUP_REMOVED lines=39> */
[----:B------:R-:W-:Y:S01]  /*75f0*/  @P4 IMAD.MOV.U32 R15, RZ, RZ, R5 ;  /* 0x000000ffff0f4224 */ /* 0x000fe200078e0005 */
        /* <DEDUP_REMOVED lines=8> */
[----:B------:R-:W-:Y:S02]  /*7680*/  @P3 IMAD.MOV.U32 R15, RZ, RZ, R9 ;  /* 0x000000ffff0f3224 */ /* 0x000fe400078e0009 */
[--C-:B------:R-:W-:Y:S01]  /*7690*/  @P3 IMAD.MOV.U32 R0, RZ, RZ, R8.reuse ;  /* 0x000000ffff003224 */ /* 0x100fe200078e0008 */
[----:B------:R-:W-:Y:S01]  /*76a0*/  @P5 MOV R0, R21 ;  /* 0x0000001500005202 */ /* 0x000fe20000000f00 */
[----:B------:R-:W-:Y:S02]  /*76b0*/  @P5 IMAD.MOV.U32 R15, RZ, RZ, R8 ;  /* 0x000000ffff0f5224 */ /* 0x000fe400078e0008 */
        /* <DEDUP_REMOVED lines=13> */
.L_x_119:
[----:B------:R-:W-:Y:S05]  /*7790*/  BSYNC.RECONVERGENT B1 ;  /* 0x0000000000017941 */ /* 0x000fea0003800200 */
.L_x_118:
        /* <DEDUP_REMOVED lines=12> */
[----:B------:R-:W-:Y:S02]  /*7860*/  ISETP.GE.AND P1, PT, R18, RZ, PT ;  /* 0x000000ff1200720c */ /* 0x000fe40003f26270 */
[----:B------:R-:W-:-:S05]  /*7870*/  IADD3 R0, PT, PT, -R20, RZ, RZ ;  /* 0x000000ff14007210 */ /* 0x000fca0007ffe1ff */
[----:B------:R-:W-:Y:S01]  /*7880*/  @!P0 IMAD.MOV.U32 R20, RZ, RZ, R0 ;  /* 0x000000ffff148224 */ /* 0x000fe200078e0000 */
[----:B0-----:R-:W-:-:S10]  /*7890*/  DMUL R16, R14, UR4 ;  /* 0x000000040e107c28 */ /* 0x001fd40008000000 */
[----:B------:R-:W0:Y:S02]  /*78a0*/  F2F.F32.F64 R16, R16 ;  /* 0x0000001000107310 */ /* 0x000e240000301000 */
[----:B0-----:R-:W-:Y:S01]  /*78b0*/  FSEL R0, -R16, R16, !P1 ;  /* 0x0000001010007208 */ /* 0x001fe20004800100 */
[----:B------:R-:W-:Y:S06]  /*78c0*/  BRA `(.L_x_115) ;  /* 0x0000000000087947 */ /* 0x000fec0003800000 */
.L_x_116:
[----:B------:R-:W-:Y:S01]  /*78d0*/  FMUL R0, RZ, R18 ;  /* 0x00000012ff007220 */ /* 0x000fe20000400000 */
[----:B------:R-:W-:-:S07]  /*78e0*/  IMAD.MOV.U32 R20, RZ, RZ, RZ ;  /* 0x000000ffff147224 */ /* 0x000fce00078e00ff */
.L_x_115:
[----:B------:R-:W-:Y:S05]  /*78f0*/  BSYNC.RECONVERGENT B0 ;  /* 0x0000000000007941 */ /* 0x000fea0003800200 */
.L_x_114:
        /* <DEDUP_REMOVED lines=34> */
.L_x_123:
        /* <DEDUP_REMOVED lines=65> */
.L_x_125:
[----:B------:R-:W-:Y:S05]  /*7f30*/  BSYNC.RECONVERGENT B1 ;  /* 0x0000000000017941 */ /* 0x000fea0003800200 */
.L_x_124:
        /* <DEDUP_REMOVED lines=19> */
.L_x_122:
[----:B------:R-:W-:Y:S01]  /*8070*/  FMUL R14, RZ, R19 ;  /* 0x00000013ff0e7220 */ /* 0x000fe20000400000 */
[----:B------:R-:W-:-:S07]  /*8080*/  IMAD.MOV.U32 R0, RZ, RZ, RZ ;  /* 0x000000ffff007224 */ /* 0x000fce00078e00ff */
.L_x_121:
[----:B------:R-:W-:Y:S05]  /*8090*/  BSYNC.RECONVERGENT B0 ;  /* 0x0000000000007941 */ /* 0x000fea0003800200 */
.L_x_120:
        /* <DEDUP_REMOVED lines=32> */
.L_x_129:
        /* <DEDUP_REMOVED lines=55> */
[----:B------:R-:W-:Y:S01]  /*8610*/  @P1 MOV R16, R12 ;  /* 0x0000000c00101202 */ /* 0x000fe20000000f00 */
[----:B------:R-:W-:Y:S01]  /*8620*/  @P0 IMAD.MOV.U32 R16, RZ, RZ, R11 ;  /* 0x000000ffff100224 */ /* 0x000fe200078e000b */
[----:B------:R-:W-:Y:S01]  /*8630*/  ISETP.EQ.AND P0, PT, R17, 0x8, PT ;  /* 0x000000081100780c */ /* 0x000fe20003f02270 */
[----:B------:R-:W-:Y:S01]  /*8640*/  @P3 IMAD.MOV.U32 R16, RZ, RZ, R10 ;  /* 0x000000ffff103224 */ /* 0x000fe200078e000a */
[----:B------:R-:W-:Y:S01]  /*8650*/  LOP3.LUT R14, R14, 0x1f, RZ, 0xc0, !PT ;  /* 0x0000001f0e0e7812 */ /* 0x000fe200078ec0ff */
[----:B------:R-:W-:Y:S02]  /*8660*/  @P5 IMAD.MOV.U32 R16, RZ, RZ, R9 ;  /* 0x000000ffff105224 */ /* 0x000fe400078e0009 */
[----:B------:R-:W-:Y:S01]  /*8670*/  @P4 IMAD.MOV.U32 R16, RZ, RZ, R8 ;  /* 0x000000ffff104224 */ /* 0x000fe200078e0008 */
[----:B------:R-:W-:-:S07]  /*8680*/  SHF.L.W.U32.HI R0, R15, R14, R0 ;  /* 0x0000000e0f007219 */ /* 0x000fce0000010e00 */
[----:B------:R-:W-:-:S05]  /*8690*/  @P0 IMAD.MOV.U32 R16, RZ, RZ, R21 ;  /* 0x000000ffff100224 */ /* 0x000fca00078e0015 */
[----:B------:R-:W-:-:S07]  /*86a0*/  SHF.L.W.U32.HI R15, R16, R14, R15 ;  /* 0x0000000e100f7219 */ /* 0x000fce0000010e0f */
.L_x_131:
[----:B------:R-:W-:Y:S05]  /*86b0*/  BSYNC.RECONVERGENT B1 ;  /* 0x0000000000017941 */ /* 0x000fea0003800200 */
.L_x_130:
        /* <DEDUP_REMOVED lines=19> */
.L_x_128:
[----:B------:R-:W-:Y:S01]  /*87f0*/  FMUL R0, RZ, R19 ;  /* 0x00000013ff007220 */ /* 0x000fe20000400000 */
[----:B------:R-:W-:-:S07]  /*8800*/  IMAD.MOV.U32 R20, RZ, RZ, RZ ;  /* 0x000000ffff147224 */ /* 0x000fce00078e00ff */
.L_x_127:
[----:B------:R-:W-:Y:S05]  /*8810*/  BSYNC.RECONVERGENT B0 ;  /* 0x0000000000007941 */ /* 0x000fea0003800200 */
.L_x_126:
[----:B------:R-:W-:Y:S01]  /*8820*/  FMUL R15, R0, R0 ;  /* 0x00000000000f7220 */ /* 0x000fe20000400000 */
[C---:B------:R-:W-:Y:S01]  /*8830*/  LOP3.LUT R16, R20.reuse, 0x1, RZ, 0xc0, !PT ;  /* 0x0000000114107812 */ /* 0x040fe200078ec0ff */
[----:B------:R-:W-:Y:S01]  /*8840*/  BSSY.RECONVERGENT B0, `(.L_x_132) ;  /* 0x0000077000007945 */ /* 0x000fe20003800200 */
[----:B------:R-:W-:Y:S01]  /*8850*/  IADD3 R20, PT, PT, R20, 0x1, RZ ;  /* 0x0000000114147810 */ /* 0x000fe20007ffe0ff */
        /* <DEDUP_REMOVED lines=30> */
.L_x_135:
        /* <DEDUP_REMOVED lines=65> */
.L_x_137:
[----:B------:R-:W-:Y:S05]  /*8e50*/  BSYNC.RECONVERGENT B1 ;  /* 0x0000000000017941 */ /* 0x000fea0003800200 */
.L_x_136:
        /* <DEDUP_REMOVED lines=19> */
.L_x_134:
[----:B------:R-:W-:Y:S01]  /*8f90*/  FMUL R15, RZ, R18 ;  /* 0x00000012ff0f7220 */ /* 0x000fe20000400000 */
[----:B------:R-:W-:-:S07]  /*8fa0*/  IMAD.MOV.U32 R0, RZ, RZ, RZ ;  /* 0x000000ffff007224 */ /* 0x000fce00078e00ff */
.L_x_133:
[----:B------:R-:W-:Y:S05]  /*8fb0*/  BSYNC.RECONVERGENT B0 ;  /* 0x0000000000007941 */ /* 0x000fea0003800200 */
.L_x_132:
[----:B------:R-:W-:Y:S01]  /*8fc0*/  FMUL R18, R18, 0.5 ;  /* 0x3f00000012127820 */ /* 0x000fe20000400000 */
[C---:B------:R-:W-:Y:S01]  /*8fd0*/  LOP3.LUT R16, R0.reuse, 0x1, RZ, 0xc0, !PT ;  /* 0x0000000100107812 */ /* 0x040fe200078ec0ff */
[----:B------:R-:W-:Y:S01]  /*8fe0*/  FMUL R17, R15, R15 ;  /* 0x0000000f0f117220 */ /* 0x000fe20000400000 */
[----:B------:R-:W-:Y:S01]  /*8ff0*/  LOP3.LUT P1, RZ, R0, 0x2, RZ, 0xc0, !PT ;  /* 0x0000000200ff7812 */ /* 0x000fe2000782c0ff */
[----:B------:R-:W-:Y:S01]  /*9000*/  FMUL R14, R18, 0.63661974668502807617 ;  /* 0x3f22f983120e7820 */ /* 0x000fe20000400000 */
[----:B------:R-:W-:Y:S01]  /*9010*/  ISETP.NE.U32.AND P0, PT, R16, 0x1, PT ;  /* 0x000000011000780c */ /* 0x000fe20003f05070 */
[----:B------:R-:W-:Y:S01]  /*9020*/  FFMA R16, R17, R4, -0.0013887860113754868507 ;  /* 0xbab607ed11107423 */ /* 0x000fe20000000004 */
[----:B------:R-:W-:Y:S02]  /*9030*/  BSSY.RECONVERGENT B0, `(.L_x_138) ;  /* 0x0000070000007945 */ /* 0x000fe40003800200 */
[----:B------:R-:W-:Y:S01]  /*9040*/  FSEL R20, R3, 0.0083327032625675201416, !P0 ;  /* 0x3c0885e403147808 */ /* 0x000fe20004000000 */
[----:B------:R-:W0:Y:S01]  /*9050*/  F2I.NTZ R14, R14 ;  /* 0x0000000e000e7305 */ /* 0x000e220000203100 */
[----:B------:R-:W-:-:S02]  /*9060*/  FSEL R16, R16, -0.00019574658654164522886, !P0 ;  /* 0xb94d415310107808 */ /* 0x000fc40004000000 */
[----:B------:R-:W-:Y:S02]  /*9070*/  FSEL R2, -R2, -0.16666662693023681641, !P0 ;  /* 0xbe2aaaa802027808 */ /* 0x000fe40004000100 */
[----:B------:R-:W-:Y:S01]  /*9080*/  FSEL R0, R15, 1, P0 ;  /* 0x3f8000000f007808 */ /* 0x000fe20000000000 */
[----:B------:R-:W-:Y:S01]  /*9090*/  FFMA R16, R17, R16, R20 ;  /* 0x0000001011107223 */ /* 0x000fe20000000014 */
[----:B------:R-:W-:-:S03]  /*90a0*/  FSETP.GE.AND P0, PT, |R18|, 105615, PT ;  /* 0x47ce47801200780b */ /* 0x000fc60003f06200 */
[C---:B------:R-:W-:Y:S01]  /*90b0*/  FFMA R2, R17.reuse, R16, R2 ;  /* 0x0000001011027223 */ /* 0x040fe20000000002 */
        /* <DEDUP_REMOVED lines=17> */
.L_x_141:
        /* <DEDUP_REMOVED lines=64> */
.L_x_143:
[----:B------:R-:W-:Y:S05]  /*95d0*/  BSYNC.RECONVERGENT B1 ;  /* 0x0000000000017941 */ /* 0x000fea0003800200 */
.L_x_142:
        /* <DEDUP_REMOVED lines=19> */
.L_x_140:
[----:B------:R-:W-:Y:S01]  /*9710*/  FMUL R0, RZ, R18 ;  /* 0x00000012ff007220 */ /* 0x000fe20000400000 */
[----:B------:R-:W-:-:S07]  /*9720*/  IMAD.MOV.U32 R14, RZ, RZ, RZ ;  /* 0x000000ffff0e7224 */ /* 0x000fce00078e00ff */
.L_x_139:
[----:B------:R-:W-:Y:S05]  /*9730*/  BSYNC.RECONVERGENT B0 ;  /* 0x0000000000007941 */ /* 0x000fea0003800200 */
.L_x_138:
[----:B------:R-:W-:Y:S01]  /*9740*/  FMUL R3, R0, R0 ;  /* 0x0000000000037220 */ /* 0x000fe20000400000 */
[C---:B------:R-:W-:Y:S01]  /*9750*/  LOP3.LUT R5, R14.reuse, 0x1, RZ, 0xc0, !PT ;  /* 0x000000010e057812 */ /* 0x040fe200078ec0ff */
[----:B------:R-:W-:Y:S02]  /*9760*/  VIADD R14, R14, 0x1 ;  /* 0x000000010e0e7836 */ /* 0x000fe40000000000 */
[----:B------:R-:W-:Y:S01]  /*9770*/  FFMA R8, R3, R4, -0.0013887860113754868507 ;  /* 0xbab607ed03087423 */ /* 0x000fe20000000004 */
[----:B------:R-:W-:Y:S02]  /*9780*/  ISETP.NE.U32.AND P0, PT, R5, 0x1, PT ;  /* 0x000000010500780c */ /* 0x000fe40003f05070 */
[----:B------:R-:W0:Y:S01]  /*9790*/  LDC.64 R4, c[0x0][0x388] ;  /* 0x0000e200ff047b82 */ /* 0x000e220000000a00 */
[----:B------:R-:W-:Y:S02]  /*97a0*/  LOP3.LUT P1, RZ, R14, 0x2, RZ, 0xc0, !PT ;  /* 0x000000020eff7812 */ /* 0x000fe4000782c0ff */
[----:B------:R-:W-:-:S02]  /*97b0*/  FSEL R10, R7, 0.041666727513074874878, !P0 ;  /* 0x3d2aaabb070a7808 */ /* 0x000fc40004000000 */
[----:B------:R-:W-:Y:S02]  /*97c0*/  FSEL R8, R8, -0.00019574658654164522886, P0 ;  /* 0xb94d415308087808 */ /* 0x000fe40000000000 */
[----:B------:R-:W-:Y:S02]  /*97d0*/  FSEL R13, -R13, -0.4999999701976776123, !P0 ;  /* 0xbeffffff0d0d7808 */ /* 0x000fe40004000100 */
[----:B------:R-:W-:Y:S01]  /*97e0*/  FSEL R0, R0, 1, !P0 ;  /* 0x3f80000000007808 */ /* 0x000fe20004000000 */
[----:B------:R-:W-:-:S04]  /*97f0*/  FFMA R8, R3, R8, R10 ;  /* 0x0000000803087223 */ /* 0x000fc8000000000a */
[C---:B------:R-:W-:Y:S01]  /*9800*/  FFMA R8, R3.reuse, R8, R13 ;  /* 0x0000000803087223 */ /* 0x040fe2000000000d */
[----:B------:R-:W-:-:S04]  /*9810*/  FFMA R3, R3, R0, RZ ;  /* 0x0000000003037223 */ /* 0x000fc800000000ff */
[----:B------:R-:W-:-:S04]  /*9820*/  FFMA R3, R3, R8, R0 ;  /* 0x0000000803037223 */ /* 0x000fc80000000000 */
[----:B------:R-:W-:Y:S01]  /*9830*/  @P1 FADD R3, RZ, -R3 ;  /* 0x80000003ff031221 */ /* 0x000fe20000000000 */
[----:B0-----:R-:W-:-:S04]  /*9840*/  IMAD.WIDE R4, R6, 0x4, R4 ;  /* 0x0000000406047825 */ /* 0x001fc800078e0204 */
[----:B------:R-:W-:-:S05]  /*9850*/  FADD R3, R2, R3 ;  /* 0x0000000302037221 */ /* 0x000fca0000000000 */
[----:B------:R-:W-:Y:S01]  /*9860*/  STG.E desc[UR6][R4.64], R3 ;  /* 0x0000000304007986 */ /* 0x000fe2000c101906 */
[----:B------:R-:W-:Y:S05]  /*9870*/  EXIT ;  /* 0x000000000000794d */ /* 0x000fea0003800000 */
.L_x_144:
        /* <DEDUP_REMOVED lines=16> */
.L_x_170:


//--------------------- .text._Z26pipeline_preprocess_kernelPfS_i --------------------------
	.section	.text._Z26pipeline_preprocess_kernelPfS_i,"ax",@progbits
	.align	128
        .global         _Z26pipeline_preprocess_kernelPfS_i
        .type           _Z26pipeline_preprocess_kernelPfS_i,@function
        .size           _Z26pipeline_preprocess_kernelPfS_i,(.L_x_164 - _Z26pipeline_preprocess_kernelPfS_i)
        .other          _Z26pipeline_preprocess_kernelPfS_i,@"STO_CUDA_ENTRY STV_DEFAULT"
_Z26pipeline_preprocess_kernelPfS_i:
.text._Z26pipeline_preprocess_kernelPfS_i:
        /* <DEDUP_REMOVED lines=12> */
[----:B------:R-:W-:Y:S01]  /*00c0*/  IMAD.MOV.U32 R6, RZ, RZ, 0x3b808081 ;  /* 0x3b808081ff067424 */ /* 0x000fe200078e00ff */
[----:B------:R-:W-:Y:S01]  /*00d0*/  BSSY.RECONVERGENT B1, `(.L_x_145) ;  /* 0x000000c000017945 */ /* 0x000fe20003800200 */
[----:B------:R-:W-:-:S04]  /*00e0*/  IMAD.MOV.U32 R3, RZ, RZ, 0x437f0000 ;  /* 0x437f0000ff037424 */ /* 0x000fc800078e00ff */
[----:B------:R-:W-:-:S04]  /*00f0*/  FFMA R3, R6, -R3, 1 ;  /* 0x3f80000006037423 */ /* 0x000fc80000000803 */
[----:B------:R-:W-:Y:S01]  /*0100*/  FFMA R3, R3, R6, 0.0039215688593685626984 ;  /* 0x3b80808103037423 */ /* 0x000fe20000000006 */
[----:B--2---:R-:W-:-:S04]  /*0110*/  FADD R0, R0, -128 ;  /* 0xc300000000007421 */ /* 0x004fc80000000000 */
[----:B------:R-:W0:Y:S01]  /*0120*/  FCHK P0, R0, 255 ;  /* 0x437f000000007902 */ /* 0x000e220000000000 */
[----:B------:R-:W-:-:S04]  /*0130*/  FFMA R6, R0, R3, RZ ;  /* 0x0000000300067223 */ /* 0x000fc800000000ff */
[----:B------:R-:W-:-:S04]  /*0140*/  FFMA R7, R6, -255, R0 ;  /* 0xc37f000006077823 */ /* 0x000fc80000000000 */
[----:B------:R-:W-:Y:S01]  /*0150*/  FFMA R7, R3, R7, R6 ;  /* 0x0000000703077223 */ /* 0x000fe20000000006 */
[----:B0-----:R-:W-:Y:S06]  /*0160*/  @!P0 BRA `(.L_x_146) ;  /* 0x0000000000088947 */ /* 0x001fec0003800000 */
[----:B------:R-:W-:-:S07]  /*0170*/  MOV R4, 0x190 ;  /* 0x0000019000047802 */ /* 0x000fce0000000f00 */
[----:B------:R-:W-:Y:S05]  /*0180*/  CALL.REL.NOINC `($__internal_0_$__cuda_sm3x_div_rn_noftz_f32_slowpath) ;  /* 0x0000000000147944 */ /* 0x000fea0003c00000 */
.L_x_146:
[----:B------:R-:W-:Y:S05]  /*0190*/  BSYNC.RECONVERGENT B1 ;  /* 0x0000000000017941 */ /* 0x000fea0003800200 */
.L_x_145:
[----:B------:R-:W0:Y:S02]  /*01a0*/  LDC.64 R4, c[0x0][0x388] ;  /* 0x0000e200ff047b82 */ /* 0x000e240000000a00 */
[----:B0-----:R-:W-:-:S05]  /*01b0*/  IMAD.WIDE R2, R2, 0x4, R4 ;  /* 0x0000000402027825 */ /* 0x001fca00078e0204 */
[----:B------:R-:W-:Y:S01]  /*01c0*/  STG.E desc[UR6][R2.64], R7 ;  /* 0x0000000702007986 */ /* 0x000fe2000c101906 */
[----:B------:R-:W-:Y:S05]  /*01d0*/  EXIT ;  /* 0x000000000000794d */ /* 0x000fea0003800000 */
        .weak           $__internal_0_$__cuda_sm3x_div_rn_noftz_f32_slowpath
        .type           $__internal_0_$__cuda_sm3x_div_rn_noftz_f32_slowpath,@function
        .size           $__internal_0_$__cuda_sm3x_div_rn_noftz_f32_slowpath,(.L_x_164 - $__internal_0_$__cuda_sm3x_div_rn_noftz_f32_slowpath)
$__internal_0_$__cuda_sm3x_div_rn_noftz_f32_slowpath:
[--C-:B------:R-:W-:Y:S01]  /*01e0*/  SHF.R.U32.HI R3, RZ, 0x17, R0.reuse ;  /* 0x00000017ff037819 */ /* 0x100fe20000011600 */
[----:B------:R-:W-:Y:S04]  /*01f0*/  BSSY.RECONVERGENT B0, `(.L_x_147) ;  /* 0x000005c000007945 */ /* 0x000fe80003800200 */
[----:B------:R-:W-:Y:S01]  /*0200*/  BSSY.RELIABLE B2, `(.L_x_148) ;  /* 0x000001a000027945 */ /* 0x000fe20003800100 */
[----:B------:R-:W-:Y:S01]  /*0210*/  IMAD.MOV.U32 R5, RZ, RZ, R0 ;  /* 0x000000ffff057224 */ /* 0x000fe200078e0000 */
[----:B------:R-:W-:-:S05]  /*0220*/  LOP3.LUT R3, R3, 0xff, RZ, 0xc0, !PT ;  /* 0x000000ff03037812 */ /* 0x000fca00078ec0ff */
[----:B------:R-:W-:-:S05]  /*0230*/  VIADD R7, R3, 0xffffffff ;  /* 0xffffffff03077836 */ /* 0x000fca0000000000 */
[----:B------:R-:W-:-:S13]  /*0240*/  ISETP.GT.U32.OR P0, PT, R7, 0xfd, !PT ;  /* 0x000000fd0700780c */ /* 0x000fda0007f04470 */
[----:B------:R-:W-:Y:S01]  /*0250*/  @!P0 IMAD.MOV.U32 R6, RZ, RZ, RZ ;  /* 0x000000ffff068224 */ /* 0x000fe200078e00ff */
[----:B------:R-:W-:Y:S06]  /*0260*/  @!P0 BRA `(.L_x_149) ;  /* 0x00000000004c8947 */ /* 0x000fec0003800000 */
[----:B------:R-:W-:-:S13]  /*0270*/  FSETP.GTU.FTZ.AND P0, PT, |R0|, +INF , PT ;  /* 0x7f8000000000780b */ /* 0x000fda0003f1c200 */
[----:B------:R-:W-:Y:S05]  /*0280*/  @P0 BREAK.RELIABLE B2 ;  /* 0x0000000000020942 */ /* 0x000fea0003800100 */
[----:B------:R-:W-:Y:S05]  /*0290*/  @P0 BRA `(.L_x_150) ;  /* 0x0000000400400947 */ /* 0x000fea0003800000 */
[----:B------:R-:W-:-:S05]  /*02a0*/  IMAD.MOV.U32 R6, RZ, RZ, 0x437f0000 ;  /* 0x437f0000ff067424 */ /* 0x000fca00078e00ff */
[----:B------:R-:W-:-:S13]  /*02b0*/  LOP3.LUT P0, RZ, R6, 0x7fffffff, R5, 0xc8, !PT ;  /* 0x7fffffff06ff7812 */ /* 0x000fda000780c805 */
[----:B------:R-:W-:Y:S05]  /*02c0*/  @!P0 BREAK.RELIABLE B2 ;  /* 0x0000000000028942 */ /* 0x000fea0003800100 */
[----:B------:R-:W-:Y:S05]  /*02d0*/  @!P0 BRA `(.L_x_151) ;  /* 0x0000000400288947 */ /* 0x000fea0003800000 */
[----:B------:R-:W-:-:S13]  /*02e0*/  LOP3.LUT P0, RZ, R5, 0x7fffffff, RZ, 0xc0, !PT ;  /* 0x7fffffff05ff7812 */ /* 0x000fda000780c0ff */
[----:B------:R-:W-:Y:S05]  /*02f0*/  @!P0 BREAK.RELIABLE B2 ;  /* 0x0000000000028942 */ /* 0x000fea0003800100 */
[----:B------:R-:W-:Y:S05]  /*0300*/  @!P0 BRA `(.L_x_152) ;  /* 0x0000000400148947 */ /* 0x000fea0003800000 */
[----:B------:R-:W-:Y:S02]  /*0310*/  FSETP.NEU.FTZ.AND P0, PT, |R0|, +INF , PT ;  /* 0x7f8000000000780b */ /* 0x000fe40003f1d200 */
[----:B------:R-:W-:-:S04]  /*0320*/  LOP3.LUT P1, RZ, R6, 0x7fffffff, RZ, 0xc0, !PT ;  /* 0x7fffffff06ff7812 */ /* 0x000fc8000782c0ff */
[----:B------:R-:W-:-:S13]  /*0330*/  PLOP3.LUT P0, PT, P0, P1, PT, 0x2f, 0xf2 ;  /* 0x0000000000f2781c */ /* 0x000fda0000702577 */
[----:B------:R-:W-:Y:S05]  /*0340*/  @P0 BREAK.RELIABLE B2 ;  /* 0x0000000000020942 */ /* 0x000fea0003800100 */
[----:B------:R-:W-:Y:S05]  /*0350*/  @P0 BRA `(.L_x_153) ;  /* 0x0000000000f40947 */ /* 0x000fea0003800000 */
[----:B------:R-:W-:-:S13]  /*0360*/  ISETP.GE.AND P0, PT, R7, RZ, PT ;  /* 0x000000ff0700720c */ /* 0x000fda0003f06270 */
[----:B------:R-:W-:Y:S02]  /*0370*/  @P0 IMAD.MOV.U32 R6, RZ, RZ, RZ ;  /* 0x000000ffff060224 */ /* 0x000fe400078e00ff */
[----:B------:R-:W-:Y:S01]  /*0380*/  @!P0 FFMA R5, R0, 1.84467440737095516160e+19, RZ ;  /* 0x5f80000000058823 */ /* 0x000fe200000000ff */
[----:B------:R-:W-:-:S07]  /*0390*/  @!P0 IMAD.MOV.U32 R6, RZ, RZ, -0x40 ;  /* 0xffffffc0ff068424 */ /* 0x000fce00078e00ff */
.L_x_149:
[----:B------:R-:W-:Y:S05]  /*03a0*/  BSYNC.RELIABLE B2 ;  /* 0x0000000000027941 */ /* 0x000fea0003800100 */
.L_x_148:
[----:B------:R-:W-:Y:S01]  /*03b0*/  UMOV UR4, 0x437f0000 ;  /* 0x437f000000047882 */ /* 0x000fe20000000000 */
[----:B------:R-:W-:Y:S01]  /*03c0*/  VIADD R3, R3, 0xffffff81 ;  /* 0xffffff8103037836 */ /* 0x000fe20000000000 */
[----:B------:R-:W-:Y:S01]  /*03d0*/  UIADD3 UR4, UPT, UPT, UR4, -0x3800000, URZ ;  /* 0xfc80000004047890 */ /* 0x000fe2000fffe0ff */
[----:B------:R-:W-:Y:S02]  /*03e0*/  BSSY.RECONVERGENT B2, `(.L_x_154) ;  /* 0x0000033000027945 */ /* 0x000fe40003800200 */
[----:B------:R-:W-:Y:S01]  /*03f0*/  IMAD R0, R3, -0x800000, R5 ;  /* 0xff80000003007824 */ /* 0x000fe200078e0205 */
[----:B------:R-:W-:Y:S02]  /*0400*/  IADD3 R6, PT, PT, R6, -0x7, R3 ;  /* 0xfffffff906067810 */ /* 0x000fe40007ffe003 */
[----:B------:R-:W-:-:S03]  /*0410*/  FADD.FTZ R9, -RZ, -UR4 ;  /* 0x80000004ff097e21 */ /* 0x000fc60008010100 */
[----:B------:R-:W0:Y:S02]  /*0420*/  MUFU.RCP R7, UR4 ;  /* 0x0000000400077d08 */ /* 0x000e240008001000 */
[----:B0-----:R-:W-:-:S04]  /*0430*/  FFMA R8, R7, R9, 1 ;  /* 0x3f80000007087423 */ /* 0x001fc80000000009 */
[----:B------:R-:W-:-:S04]  /*0440*/  FFMA R7, R7, R8, R7 ;  /* 0x0000000807077223 */ /* 0x000fc80000000007 */
[----:B------:R-:W-:-:S04]  /*0450*/  FFMA R8, R0, R7, RZ ;  /* 0x0000000700087223 */ /* 0x000fc800000000ff */
[----:B------:R-:W-:-:S04]  /*0460*/  FFMA R5, R9, R8, R0 ;  /* 0x0000000809057223 */ /* 0x000fc80000000000 */
[----:B------:R-:W-:-:S04]  /*0470*/  FFMA R8, R7, R5, R8 ;  /* 0x0000000507087223 */ /* 0x000fc80000000008 */
[----:B------:R-:W-:-:S04]  /*0480*/  FFMA R9, R9, R8, R0 ;  /* 0x0000000809097223 */ /* 0x000fc80000000000 */
[----:B------:R-:W-:-:S05]  /*0490*/  FFMA R5, R7, R9, R8 ;  /* 0x0000000907057223 */ /* 0x000fca0000000008 */
[----:B------:R-:W-:-:S04]  /*04a0*/  SHF.R.U32.HI R0, RZ, 0x17, R5 ;  /* 0x00000017ff007819 */ /* 0x000fc80000011605 */
[----:B------:R-:W-:-:S05]  /*04b0*/  LOP3.LUT R0, R0, 0xff, RZ, 0xc0, !PT ;  /* 0x000000ff00007812 */ /* 0x000fca00078ec0ff */
[----:B------:R-:W-:-:S04]  /*04c0*/  IMAD.IADD R10, R0, 0x1, R6 ;  /* 0x00000001000a7824 */ /* 0x000fc800078e0206 */
[----:B------:R-:W-:-:S05]  /*04d0*/  VIADD R0, R10, 0xffffffff ;  /* 0xffffffff0a007836 */ /* 0x000fca0000000000 */
[----:B------:R-:W-:-:S13]  /*04e0*/  ISETP.GE.U32.AND P0, PT, R0, 0xfe, PT ;  /* 0x000000fe0000780c */ /* 0x000fda0003f06070 */
[----:B------:R-:W-:Y:S05]  /*04f0*/  @!P0 BRA `(.L_x_155) ;  /* 0x0000000000808947 */ /* 0x000fea0003800000 */
[----:B------:R-:W-:-:S13]  /*0500*/  ISETP.GT.AND P0, PT, R10, 0xfe, PT ;  /* 0x000000fe0a00780c */ /* 0x000fda0003f04270 */
[----:B------:R-:W-:Y:S05]  /*0510*/  @P0 BRA `(.L_x_156) ;  /* 0x00000000006c0947 */ /* 0x000fea0003800000 */
[----:B------:R-:W-:-:S13]  /*0520*/  ISETP.GE.AND P0, PT, R10, 0x1, PT ;  /* 0x000000010a00780c */ /* 0x000fda0003f06270 */
[----:B------:R-:W-:Y:S05]  /*0530*/  @P0 BRA `(.L_x_157) ;  /* 0x0000000000740947 */ /* 0x000fea0003800000 */
[----:B------:R-:W-:Y:S02]  /*0540*/  ISETP.GE.AND P0, PT, R10, -0x18, PT ;  /* 0xffffffe80a00780c */ /* 0x000fe40003f06270 */
[----:B------:R-:W-:-:S11]  /*0550*/  LOP3.LUT R5, R5, 0x80000000, RZ, 0xc0, !PT ;  /* 0x8000000005057812 */ /* 0x000fd600078ec0ff */
[----:B------:R-:W-:Y:S05]  /*0560*/  @!P0 BRA `(.L_x_157) ;  /* 0x0000000000688947 */ /* 0x000fea0003800000 */
[CCC-:B------:R-:W-:Y:S01]  /*0570*/  FFMA.RZ R0, R7.reuse, R9.reuse, R8.reuse ;  /* 0x0000000907007223 */ /* 0x1c0fe2000000c008 */
[C---:B------:R-:W-:Y:S01]  /*0580*/  VIADD R6, R10.reuse, 0x20 ;  /* 0x000000200a067836 */ /* 0x040fe20000000000 */
[C---:B------:R-:W-:Y:S02]  /*0590*/  ISETP.NE.AND P2, PT, R10.reuse, RZ, PT ;  /* 0x000000ff0a00720c */ /* 0x040fe40003f45270 */
[----:B------:R-:W-:Y:S02]  /*05a0*/  ISETP.NE.AND P1, PT, R10, RZ, PT ;  /* 0x000000ff0a00720c */ /* 0x000fe40003f25270 */
[----:B------:R-:W-:Y:S01]  /*05b0*/  LOP3.LUT R3, R0, 0x7fffff, RZ, 0xc0, !PT ;  /* 0x007fffff00037812 */ /* 0x000fe200078ec0ff */
[CCC-:B------:R-:W-:Y:S01]  /*05c0*/  FFMA.RP R0, R7.reuse, R9.reuse, R8.reuse ;  /* 0x0000000907007223 */ /* 0x1c0fe20000008008 */
[----:B------:R-:W-:Y:S01]  /*05d0*/  FFMA.RM R7, R7, R9, R8 ;  /* 0x0000000907077223 */ /* 0x000fe20000004008 */
[----:B------:R-:W-:Y:S01]  /*05e0*/  IMAD.MOV R8, RZ, RZ, -R10 ;  /* 0x000000ffff087224 */ /* 0x000fe200078e0a0a */
[----:B------:R-:W-:-:S03]  /*05f0*/  LOP3.LUT R3, R3, 0x800000, RZ, 0xfc, !PT ;  /* 0x0080000003037812 */ /* 0x000fc600078efcff */
[----:B------:R-:W-:Y:S02]  /*0600*/  FSETP.NEU.FTZ.AND P0, PT, R0, R7, PT ;  /* 0x000000070000720b */ /* 0x000fe40003f1d000 */
[----:B------:R-:W-:Y:S02]  /*0610*/  SHF.L.U32 R6, R3, R6, RZ ;  /* 0x0000000603067219 */ /* 0x000fe400000006ff */
[----:B------:R-:W-:Y:S02]  /*0620*/  SEL R0, R8, RZ, P2 ;  /* 0x000000ff08007207 */ /* 0x000fe40001000000 */
[----:B------:R-:W-:Y:S02]  /*0630*/  ISETP.NE.AND P1, PT, R6, RZ, P1 ;  /* 0x000000ff0600720c */ /* 0x000fe40000f25270 */
[----:B------:R-:W-:Y:S02]  /*0640*/  SHF.R.U32.HI R0, RZ, R0, R3 ;  /* 0x00000000ff007219 */ /* 0x000fe40000011603 */
[----:B------:R-:W-:-:S02]  /*0650*/  PLOP3.LUT P0, PT, P0, P1, PT, 0xf8, 0x8f ;  /* 0x00000000008f781c */ /* 0x000fc40000703f70 */
[----:B------:R-:W-:Y:S02]  /*0660*/  SHF.R.U32.HI R6, RZ, 0x1, R0 ;  /* 0x00000001ff067819 */ /* 0x000fe40000011600 */
[----:B------:R-:W-:-:S04]  /*0670*/  SEL R3, RZ, 0x1, !P0 ;  /* 0x00000001ff037807 */ /* 0x000fc80004000000 */
[----:B------:R-:W-:-:S04]  /*0680*/  LOP3.LUT R3, R3, 0x1, R6, 0xf8, !PT ;  /* 0x0000000103037812 */ /* 0x000fc800078ef806 */
[----:B------:R-:W-:-:S05]  /*0690*/  LOP3.LUT R3, R3, R0, RZ, 0xc0, !PT ;  /* 0x0000000003037212 */ /* 0x000fca00078ec0ff */
[----:B------:R-:W-:-:S05]  /*06a0*/  IMAD.IADD R6, R6, 0x1, R3 ;  /* 0x0000000106067824 */ /* 0x000fca00078e0203 */
[----:B------:R-:W-:Y:S01]  /*06b0*/  LOP3.LUT R5, R6, R5, RZ, 0xfc, !PT ;  /* 0x0000000506057212 */ /* 0x000fe200078efcff */
[----:B------:R-:W-:Y:S06]  /*06c0*/  BRA `(.L_x_157) ;  /* 0x0000000000107947 */ /* 0x000fec0003800000 */
.L_x_156:
[----:B------:R-:W-:-:S04]  /*06d0*/  LOP3.LUT R5, R5, 0x80000000, RZ, 0xc0, !PT ;  /* 0x8000000005057812 */ /* 0x000fc800078ec0ff */
[----:B------:R-:W-:Y:S01]  /*06e0*/  LOP3.LUT R5, R5, 0x7f800000, RZ, 0xfc, !PT ;  /* 0x7f80000005057812 */ /* 0x000fe200078efcff */
[----:B------:R-:W-:Y:S06]  /*06f0*/  BRA `(.L_x_157) ;  /* 0x0000000000047947 */ /* 0x000fec0003800000 */
.L_x_155:
[----:B------:R-:W-:-:S07]  /*0700*/  IMAD R5, R6, 0x800000, R5 ;  /* 0x0080000006057824 */ /* 0x000fce00078e0205 */
.L_x_157:
[----:B------:R-:W-:Y:S05]  /*0710*/  BSYNC.RECONVERGENT B2 ;  /* 0x0000000000027941 */ /* 0x000fea0003800200 */
.L_x_154:
[----:B------:R-:W-:Y:S05]  /*0720*/  BRA `(.L_x_158) ;  /* 0x0000000000207947 */ /* 0x000fea0003800000 */
.L_x_153:
[----:B------:R-:W-:-:S04]  /*0730*/  LOP3.LUT R5, R6, 0x80000000, R5, 0x48, !PT ;  /* 0x8000000006057812 */ /* 0x000fc800078e4805 */
[----:B------:R-:W-:Y:S01]  /*0740*/  LOP3.LUT R5, R5, 0x7f800000, RZ, 0xfc, !PT ;  /* 0x7f80000005057812 */ /* 0x000fe200078efcff */
[----:B------:R-:W-:Y:S06]  /*0750*/  BRA `(.L_x_158) ;  /* 0x0000000000147947 */ /* 0x000fec0003800000 */
.L_x_152:
[----:B------:R-:W-:Y:S01]  /*0760*/  LOP3.LUT R5, R6, 0x80000000, R5, 0x48, !PT ;  /* 0x8000000006057812 */ /* 0x000fe200078e4805 */
[----:B------:R-:W-:Y:S06]  /*0770*/  BRA `(.L_x_158) ;  /* 0x00000000000c7947 */ /* 0x000fec0003800000 */
.L_x_151:
[----:B------:R-:W0:Y:S01]  /*0780*/  MUFU.RSQ R5, -QNAN ;  /* 0xffc0000000057908 */ /* 0x000e220000001400 */
[----:B------:R-:W-:Y:S05]  /*0790*/  BRA `(.L_x_158) ;  /* 0x0000000000047947 */ /* 0x000fea0003800000 */
.L_x_150:
[----:B------:R-:W-:-:S07]  /*07a0*/  FADD.FTZ R5, R0, 255 ;  /* 0x437f000000057421 */ /* 0x000fce0000010000 */
.L_x_158:
[----:B------:R-:W-:Y:S05]  /*07b0*/  BSYNC.RECONVERGENT B0 ;  /* 0x0000000000007941 */ /* 0x000fea0003800200 */
.L_x_147:
[----:B0-----:R-:W-:Y:S02]  /*07c0*/  IMAD.MOV.U32 R7, RZ, RZ, R5 ;  /* 0x000000ffff077224 */ /* 0x001fe400078e0005 */
[----:B------:R-:W-:-:S04]  /*07d0*/  IMAD.MOV.U32 R5, RZ, RZ, 0x0 ;  /* 0x00000000ff057424 */ /* 0x000fc800078e00ff */
[----:B------:R-:W-:Y:S05]  /*07e0*/  RET.REL.NODEC R4 `(_Z26pipeline_preprocess_kernelPfS_i) ;  /* 0xfffffff804047950 */ /* 0x000fea0003c3ffff */
.L_x_159:
        /* <DEDUP_REMOVED lines=9> */
.L_x_164:


//--------------------- .text._Z15consumer_kernelPfii --------------------------
	.section	.text._Z15consumer_kernelPfii,"ax",@progbits
	.align	128
        .global         _Z15consumer_kernelPfii
        .type           _Z15consumer_kernelPfii,@function
        .size           _Z15consumer_kernelPfii,(.L_x_172 - _Z15consumer_kernelPfii)
        .other          _Z15consumer_kernelPfii,@"STO_CUDA_ENTRY STV_DEFAULT"
_Z15consumer_kernelPfii:
.text._Z15consumer_kernelPfii:
[----:B------:R-:W0:Y:S01]  /*0000*/  LDC R1, c[0x0][0x37c] ;  /* 0x0000df00ff017b82 */ /* 0x000e220000000800 */
[----:B------:R-:W1:Y:S01]  /*0010*/  S2R R5, SR_TID.X ;  /* 0x0000000000057919 */ /* 0x000e620000002100 */
[----:B------:R-:W2:Y:S06]  /*0020*/  LDCU UR7, c[0x0][0x2fc] ;  /* 0x00005f80ff0777ac */ /* 0x000eac0008000800 */
[----:B------:R-:W1:Y:S01]  /*0030*/  S2UR UR4, SR_CTAID.X ;  /* 0x00000000000479c3 */ /* 0x000e620000002500 */
[----:B0-----:R-:W-:Y:S01]  /*0040*/  VIADD R1, R1, 0xfffffff8 ;  /* 0xfffffff801017836 */ /* 0x001fe20000000000 */
[----:B------:R-:W0:Y:S06]  /*0050*/  LDCU UR5, c[0x0][0x388] ;  /* 0x00007100ff0577ac */ /* 0x000e2c0008000800 */
[----:B------:R-:W1:Y:S02]  /*0060*/  LDC R0, c[0x0][0x360] ;  /* 0x0000d800ff007b82 */ /* 0x000e640000000800 */
[----:B-1----:R-:W-:-:S05]  /*0070*/  IMAD R5, R0, UR4, R5 ;  /* 0x0000000400057c24 */ /* 0x002fca000f8e0205 */
[----:B0-----:R-:W-:Y:S01]  /*0080*/  ISETP.GE.AND P0, PT, R5, UR5, PT ;  /* 0x0000000505007c0c */ /* 0x001fe2000bf06270 */
[----:B------:R-:W0:-:S12]  /*0090*/  LDCU.64 UR4, c[0x0][0x358] ;  /* 0x00006b00ff0477ac */ /* 0x000e180008000a00 */
[----:B------:R-:W1:Y:S02]  /*00a0*/  @!P0 LDC.64 R2, c[0x0][0x380] ;  /* 0x0000e000ff028b82 */ /* 0x000e640000000a00 */
[----:B-1----:R-:W-:-:S05]  /*00b0*/  @!P0 IMAD.WIDE R2, R5, 0x4, R2 ;  /* 0x0000000405028825 */ /* 0x002fca00078e0202 */
[----:B0-----:R-:W3:Y:S01]  /*00c0*/  @!P0 LDG.E R0, desc[UR4][R2.64] ;  /* 0x0000000402008981 */ /* 0x001ee2000c1e1900 */
[----:B------:R-:W0:Y:S01]  /*00d0*/  LDCU UR6, c[0x0][0x2f8] ;  /* 0x00005f00ff0677ac */ /* 0x000e220008000800 */
[----:B------:R-:W-:Y:S02]  /*00e0*/  ISETP.NE.AND P1, PT, R5, RZ, PT ;  /* 0x000000ff0500720c */ /* 0x000fe40003f25270 */
[----:B------:R-:W-:Y:S02]  /*00f0*/  @!P0 MOV R7, 0x40000000 ;  /* 0x4000000000078802 */ /* 0x000fe40000000f00 */
[----:B0-----:R-:W-:-:S03]  /*0100*/  IADD3 R6, P2, PT, R1, UR6, RZ ;  /* 0x0000000601067c10 */ /* 0x001fc6000ff5e0ff */
[----:B---3--:R-:W-:Y:S02]  /*0110*/  @!P0 FFMA R5, R0, R7, 1 ;  /* 0x3f80000000058423 */ /* 0x008fe40000000007 */
[----:B--2---:R-:W-:-:S03]  /*0120*/  IMAD.X R7, RZ, RZ, UR7, P2 ;  /* 0x00000007ff077e24 */ /* 0x004fc600090e06ff */
[----:B------:R0:W-:Y:S01]  /*0130*/  @!P0 STG.E desc[UR4][R2.64], R5 ;  /* 0x0000000502008986 */ /* 0x0001e2000c101904 */
[----:B------:R-:W-:Y:S05]  /*0140*/  @P1 EXIT ;  /* 0x000000000000194d */ /* 0x000fea0003800000 */
[----:B------:R-:W1:Y:S01]  /*0150*/  LDC R8, c[0x0][0x38c] ;  /* 0x0000e300ff087b82 */ /* 0x000e620000000800 */
[----:B------:R-:W-:Y:S01]  /*0160*/  MOV R0, 0x0 ;  /* 0x0000000000007802 */ /* 0x000fe20000000f00 */
[----:B------:R-:W2:Y:S06]  /*0170*/  LDCU.64 UR4, c[0x4][0x10] ;  /* 0x01000200ff0477ac */ /* 0x000eac0008000a00 */
[----:B0-----:R0:W3:Y:S01]  /*0180*/  LDC.64 R2, c[0x4][R0] ;  /* 0x0100000000027b82 */ /* 0x0010e20000000a00 */
[----:B--2---:R-:W-:Y:S01]  /*0190*/  MOV R4, UR4 ;  /* 0x0000000400047c02 */ /* 0x004fe20008000f00 */
[----:B------:R-:W-:Y:S01]  /*01a0*/  IMAD.U32 R5, RZ, RZ, UR5 ;  /* 0x00000005ff057e24 */ /* 0x000fe2000f8e00ff */
[----:B-1----:R0:W-:Y:S06]  /*01b0*/  STL [R1], R8 ;  /* 0x0000000801007387 */ /* 0x0021ec0000100800 */
[----:B------:R-:W-:-:S07]  /*01c0*/  LEPC R20, `(.L_x_160) ;  /* 0x000000001014794e */ /* 0x000fce0000000000 */
[----:B0--3--:R-:W-:Y:S05]  /*01d0*/  CALL.ABS.NOINC R2 ;  /* 0x0000000002007343 */ /* 0x009fea0003c00000 */
.L_x_160:
[----:B------:R-:W-:Y:S05]  /*01e0*/  EXIT ;  /* 0x000000000000794d */ /* 0x000fea0003800000 */
.L_x_161:
        /* <DEDUP_REMOVED lines=9> */
.L_x_172:


//--------------------- .text._Z15producer_kernelPfii --------------------------
	.section	.text._Z15producer_kernelPfii,"ax",@progbits
	.align	128
        .global         _Z15producer_kernelPfii
        .type           _Z15producer_kernelPfii,@function
        .size           _Z15producer_kernelPfii,(.L_x_173 - _Z15producer_kernelPfii)
        .other          _Z15producer_kernelPfii,@"STO_CUDA_ENTRY STV_DEFAULT"
_Z15producer_kernelPfii:
.text._Z15producer_kernelPfii:
[----:B------:R-:W0:Y:S01]  /*0000*/  LDC R1, c[0x0][0x37c] ;  /* 0x0000df00ff017b82 */ /* 0x000e220000000800 */
[----:B------:R-:W1:Y:S01]  /*0010*/  S2R R5, SR_TID.X ;  /* 0x0000000000057919 */ /* 0x000e620000002100 */
[----:B------:R-:W2:Y:S06]  /*0020*/  LDCU UR7, c[0x0][0x2fc] ;  /* 0x00005f80ff0777ac */ /* 0x000eac0008000800 */
[----:B------:R-:W1:Y:S01]  /*0030*/  S2UR UR4, SR_CTAID.X ;  /* 0x00000000000479c3 */ /* 0x000e620000002500 */
[----:B0-----:R-:W-:Y:S01]  /*0040*/  VIADD R1, R1, 0xfffffff8 ;  /* 0xfffffff801017836 */ /* 0x001fe20000000000 */
[----:B------:R-:W0:Y:S01]  /*0050*/  LDCU UR5, c[0x0][0x388] ;  /* 0x00007100ff0577ac */ /* 0x000e220008000800 */
[----:B------:R-:W3:Y:S05]  /*0060*/  LDCU UR6, c[0x0][0x2f8] ;  /* 0x00005f00ff0677ac */ /* 0x000eea0008000800 */
[----:B------:R-:W1:Y:S01]  /*0070*/  LDC R0, c[0x0][0x360] ;  /* 0x0000d800ff007b82 */ /* 0x000e620000000800 */
[----:B---3--:R-:W-:Y:S01]  /*0080*/  IADD3 R6, P2, PT, R1, UR6, RZ ;  /* 0x0000000601067c10 */ /* 0x008fe2000ff5e0ff */
[----:B-1----:R-:W-:-:S05]  /*0090*/  IMAD R5, R0, UR4, R5 ;  /* 0x0000000400057c24 */ /* 0x002fca000f8e0205 */
[C---:B0-----:R-:W-:Y:S01]  /*00a0*/  ISETP.GE.AND P0, PT, R5.reuse, UR5, PT ;  /* 0x0000000505007c0c */ /* 0x041fe2000bf06270 */
[----:B------:R-:W0:Y:S01]  /*00b0*/  LDCU.64 UR4, c[0x0][0x358] ;  /* 0x00006b00ff0477ac */ /* 0x000e220008000a00 */
[----:B------:R-:W-:-:S11]  /*00c0*/  ISETP.NE.AND P1, PT, R5, RZ, PT ;  /* 0x000000ff0500720c */ /* 0x000fd60003f25270 */
[----:B------:R-:W1:Y:S01]  /*00d0*/  @!P0 LDC R0, c[0x0][0x38c] ;  /* 0x0000e300ff008b82 */ /* 0x000e620000000800 */
[----:B------:R-:W-:-:S07]  /*00e0*/  @!P0 I2FP.F32.S32 R7, R5 ;  /* 0x0000000500078245 */ /* 0x000fce0000201400 */
[----:B------:R-:W3:Y:S01]  /*00f0*/  @!P0 LDC.64 R2, c[0x0][0x380] ;  /* 0x0000e000ff028b82 */ /* 0x000ee20000000a00 */
[----:B-1----:R-:W-:-:S05]  /*0100*/  @!P0 I2FP.F32.S32 R0, R0 ;  /* 0x0000000000008245 */ /* 0x002fca0000201400 */
[----:B------:R-:W-:Y:S01]  /*0110*/  @!P0 FFMA R9, R7, 0.0010000000474974513054, R0 ;  /* 0x3a83126f07098823 */ /* 0x000fe20000000000 */
[----:B--2---:R-:W-:Y:S02]  /*0120*/  IMAD.X R7, RZ, RZ, UR7, P2 ;  /* 0x00000007ff077e24 */ /* 0x004fe400090e06ff */
[----:B---3--:R-:W-:-:S05]  /*0130*/  @!P0 IMAD.WIDE R2, R5, 0x4, R2 ;  /* 0x0000000405028825 */ /* 0x008fca00078e0202 */
[----:B0-----:R0:W-:Y:S01]  /*0140*/  @!P0 STG.E desc[UR4][R2.64], R9 ;  /* 0x0000000902008986 */ /* 0x0011e2000c101904 */
[----:B------:R-:W-:Y:S05]  /*0150*/  @P1 EXIT ;  /* 0x000000000000194d */ /* 0x000fea0003800000 */
[----:B------:R-:W1:Y:S01]  /*0160*/  LDC R8, c[0x0][0x38c] ;  /* 0x0000e300ff087b82 */ /* 0x000e620000000800 */
[----:B------:R-:W-:Y:S01]  /*0170*/  MOV R0, 0x0 ;  /* 0x0000000000007802 */ /* 0x000fe20000000f00 */
[----:B------:R-:W2:Y:S06]  /*0180*/  LDCU.64 UR4, c[0x4][0x8] ;  /* 0x01000100ff0477ac */ /* 0x000eac0008000a00 */
[----:B0-----:R0:W3:Y:S01]  /*0190*/  LDC.64 R2, c[0x4][R0] ;  /* 0x0100000000027b82 */ /* 0x0010e20000000a00 */
[----:B--2---:R-:W-:Y:S02]  /*01a0*/  IMAD.U32 R4, RZ, RZ, UR4 ;  /* 0x00000004ff047e24 */ /* 0x004fe4000f8e00ff */
[----:B------:R-:W-:Y:S01]  /*01b0*/  IMAD.U32 R5, RZ, RZ, UR5 ;  /* 0x00000005ff057e24 */ /* 0x000fe2000f8e00ff */
[----:B-1----:R0:W-:Y:S06]  /*01c0*/  STL [R1], R8 ;  /* 0x0000000801007387 */ /* 0x0021ec0000100800 */
[----:B------:R-:W-:-:S07]  /*01d0*/  LEPC R20, `(.L_x_162) ;  /* 0x000000001014794e */ /* 0x000fce0000000000 */
[----:B0--3--:R-:W-:Y:S05]  /*01e0*/  CALL.ABS.NOINC R2 ;  /* 0x0000000002007343 */ /* 0x009fea0003c00000 */
.L_x_162:
[----:B------:R-:W-:Y:S05]  /*01f0*/  EXIT ;  /* 0x000000000000794d */ /* 0x000fea0003800000 */
.L_x_163:
        /* <DEDUP_REMOVED lines=16> */
.L_x_173:


//--------------------- .nv.global.init           --------------------------
	.section	.nv.global.init,"aw",@progbits
	.align	4
.nv.global.init:
	.type		__cudart_i2opi_f,@object
	.size		__cudart_i2opi_f,($str - __cudart_i2opi_f)
__cudart_i2opi_f:
        /*0000*/ 	.byte	0x41, 0x90, 0x43, 0x3c, 0x99, 0x95, 0x62, 0xdb, 0xc0, 0xdd, 0x34, 0xf5, 0xd1, 0x57, 0x27, 0xfc
        /*0010*/ 	.byte	0x29, 0x15, 0x44, 0x4e, 0x6e, 0x83, 0xf9, 0xa2
	.type		$str,@object
	.size		$str,($str$1 - $str)
$str:
        /*0018*/ 	.byte	0x47, 0x50, 0x55, 0x20, 0x50, 0x72, 0x6f, 0x64, 0x75, 0x63, 0x65, 0x72, 0x3a, 0x20, 0x47, 0x65
        /*0028*/ 	.byte	0x6e, 0x65, 0x72, 0x61, 0x74, 0x65, 0x64, 0x20, 0x69, 0x74, 0x65, 0x6d, 0x20, 0x25, 0x64, 0x0a
        /*0038*/ 	.byte	0x00
	.type		$str$1,@object
	.size		$str$1,($str$4 - $str$1)
$str$1:
        /*0039*/ 	.byte	0x47, 0x50, 0x55, 0x20, 0x43, 0x6f, 0x6e, 0x73, 0x75, 0x6d, 0x65, 0x72, 0x3a, 0x20, 0x50, 0x72
        /*0049*/ 	.byte	0x6f, 0x63, 0x65, 0x73, 0x73, 0x65, 0x64, 0x20, 0x73, 0x65, 0x71, 0x75, 0x65, 0x6e, 0x63, 0x65
        /*0059*/ 	.byte	0x20, 0x25, 0x64, 0x0a, 0x00
	.type		$str$4,@object
	.size		$str$4,($str$2 - $str$4)
$str$4:
        /*005e*/ 	.byte	0x48, 0x65, 0x61, 0x76, 0x79, 0x20, 0x74, 0x61, 0x73, 0x6b, 0x20, 0x25, 0x64, 0x20, 0x63, 0x6f
        /*006e*/ 	.byte	0x6d, 0x70, 0x6c, 0x65, 0x74, 0x65, 0x64, 0x20, 0x28, 0x72, 0x65, 0x73, 0x75, 0x6c, 0x74, 0x3a
        /*007e*/ 	.byte	0x20, 0x25, 0x2e, 0x33, 0x66, 0x29, 0x0a, 0x00
	.type		$str$2,@object
	.size		$str$2,($str$3 - $str$2)
$str$2:
        /*0086*/ 	.byte	0x4c, 0x69, 0x67, 0x68, 0x74, 0x20, 0x74, 0x61, 0x73, 0x6b, 0x20, 0x25, 0x64, 0x20, 0x63, 0x6f
        /*0096*/ 	.byte	0x6d, 0x70, 0x6c, 0x65, 0x74, 0x65, 0x64, 0x20, 0x28, 0x72, 0x65, 0x73, 0x75, 0x6c, 0x74, 0x3a
        /*00a6*/ 	.byte	0x20, 0x25, 0x2e, 0x33, 0x66, 0x29, 0x0a, 0x00
	.type		$str$3,@object
	.size		$str$3,(.L_3 - $str$3)
$str$3:
        /*00ae*/ 	.byte	0x4d, 0x65, 0x64, 0x69, 0x75, 0x6d, 0x20, 0x74, 0x61, 0x73, 0x6b, 0x20, 0x25, 0x64, 0x20, 0x63
        /*00be*/ 	.byte	0x6f, 0x6d, 0x70, 0x6c, 0x65, 0x74, 0x65, 0x64, 0x20, 0x28, 0x72, 0x65, 0x73, 0x75, 0x6c, 0x74
        /*00ce*/ 	.byte	0x3a, 0x20, 0x25, 0x2e, 0x33, 0x66, 0x29, 0x0a, 0x00
.L_3:


//--------------------- .nv.shared.reserved.0     --------------------------
	.section	.nv.shared.reserved.0,"aw",@nobits
	.weak		__nv_reservedSMEM_offset_0_alias
	.size		__nv_reservedSMEM_offset_0_alias, 0, 64
	.other		__nv_reservedSMEM_offset_0_alias,@"STO_CUDA_RESERVED_SHARED STV_DEFAULT"
__nv_reservedSMEM_offset_0_alias:
	.zero		0
	.zero		64


//--------------------- .nv.constant0._Z20heavy_compute_kerneli --------------------------
	.section	.nv.constant0._Z20heavy_compute_kerneli,"a",@progbits
	.sectionflags	@""
	.align	4
.nv.constant0._Z20heavy_compute_kerneli:
	.zero		900


//--------------------- .nv.constant0._Z21medium_compute_kerneli --------------------------
	.section	.nv.constant0._Z21medium_compute_kerneli,"a",@progbits
	.sectionflags	@""
	.align	4
.nv.constant0._Z21medium_compute_kerneli:
	.zero		900


//--------------------- .nv.constant0._Z20light_compute_kerneli --------------------------
	.section	.nv.constant0._Z20light_compute_kerneli,"a",@progbits
	.sectionflags	@""
	.align	4
.nv.constant0._Z20light_compute_kerneli:
	.zero		900


//--------------------- .nv.constant0._Z23pipeline_generic_kernelPfS_ii --------------------------
	.section	.nv.constant0._Z23pipeline_generic_kernelPfS_ii,"a",@progbits
	.sectionflags	@""
	.align	4
.nv.constant0._Z23pipeline_generic_kernelPfS_ii:
	.zero		920


//--------------------- .nv.constant0._Z27pipeline_postprocess_kernelPfS_i --------------------------
	.section	.nv.constant0._Z27pipeline_postprocess_kernelPfS_i,"a",@progbits
	.sectionflags	@""
	.align	4
.nv.constant0._Z27pipeline_postprocess_kernelPfS_i:
	.zero		916


//--------------------- .nv.constant0._Z23pipeline_compute_kernelPfS_i --------------------------
	.section	.nv.constant0._Z23pipeline_compute_kernelPfS_i,"a",@progbits
	.sectionflags	@""
	.align	4
.nv.constant0._Z23pipeline_compute_kernelPfS_i:
	.zero		916


//--------------------- .nv.constant0._Z26pipeline_preprocess_kernelPfS_i --------------------------
	.section	.nv.constant0._Z26pipeline_preprocess_kernelPfS_i,"a",@progbits
	.sectionflags	@""
	.align	4
.nv.constant0._Z26pipeline_preprocess_kernelPfS_i:
	.zero		916


//--------------------- .nv.constant0._Z15consumer_kernelPfii --------------------------
	.section	.nv.constant0._Z15consumer_kernelPfii,"a",@progbits
	.sectionflags	@""
	.align	4
.nv.constant0._Z15consumer_kernelPfii:
	.zero		912


//--------------------- .nv.constant0._Z15producer_kernelPfii --------------------------
	.section	.nv.constant0._Z15producer_kernelPfii,"a",@progbits
	.sectionflags	@""
	.align	4
.nv.constant0._Z15producer_kernelPfii:
	.zero		912


//--------------------- SYMBOLS --------------------------

	.type		.nv.reservedSmem.offset0,@object
	.size		.nv.reservedSmem.offset0,0x4
	.type		vprintf,@function
